	.headerflags	@"EF_CUDA_TEXMODE_UNIFIED EF_CUDA_64BIT_ADDRESS EF_CUDA_ACCELERATORS EF_CUDA_SM90 EF_CUDA_VIRTUAL_SM(EF_CUDA_SM90)"
	.elftype	@"ET_EXEC"


//--------------------- .nv.info                  --------------------------
	.section	.nv.info,"",@"SHT_CUDA_INFO"
	.align	4


	//----- nvinfo : EIATTR_REGCOUNT
	.align		4
        /*0000*/ 	.byte	0x04, 0x2f
        /*0002*/ 	.short	(.L_1 - .L_0)
	.align		4
.L_0:
        /*0004*/ 	.word	index@(triton_)
        /*0008*/ 	.word	0x00000071


	//----- nvinfo : EIATTR_MIN_STACK_SIZE
	.align		4
.L_1:
        /*000c*/ 	.byte	0x04, 0x12
        /*000e*/ 	.short	(.L_3 - .L_2)
	.align		4
.L_2:
        /*0010*/ 	.word	index@(triton_)
        /*0014*/ 	.word	0x00000000


	//----- nvinfo : EIATTR_FRAME_SIZE
	.align		4
.L_3:
        /*0018*/ 	.byte	0x04, 0x11
        /*001a*/ 	.short	(.L_5 - .L_4)
	.align		4
.L_4:
        /*001c*/ 	.word	index@(triton_)
        /*0020*/ 	.word	0x00000000


	//----- nvinfo : EIATTR_MIN_STACK_SIZE
	.align		4
.L_5:
        /*0024*/ 	.byte	0x04, 0x12
        /*0026*/ 	.short	(.L_7 - .L_6)
	.align		4
.L_6:
        /*0028*/ 	.word	index@(triton_)
        /*002c*/ 	.word	0x00000000
.L_7:


//--------------------- .nv.info.triton_          --------------------------
	.section	.nv.info.triton_,"",@"SHT_CUDA_INFO"
	.sectionflags	@""
	.align	4


	//----- nvinfo : EIATTR_CUDA_API_VERSION
	.align		4
        /*0000*/ 	.byte	0x04, 0x37
        /*0002*/ 	.short	(.L_9 - .L_8)
.L_8:
        /*0004*/ 	.word	0x0000007c


	//----- nvinfo : EIATTR_KPARAM_INFO
	.align		4
.L_9:
        /*0008*/ 	.byte	0x04, 0x17
        /*000a*/ 	.short	(.L_11 - .L_10)
.L_10:
        /*000c*/ 	.word	0x00000000
        /*0010*/ 	.short	0x0004
        /*0012*/ 	.short	0x0020
        /*0014*/ 	.byte	0x00, 0xf0, 0x11, 0x00


	//----- nvinfo : EIATTR_KPARAM_INFO
	.align		4
.L_11:
        /*0018*/ 	.byte	0x04, 0x17
        /*001a*/ 	.short	(.L_13 - .L_12)
.L_12:
        /*001c*/ 	.word	0x00000000
        /*0020*/ 	.short	0x0003
        /*0022*/ 	.short	0x0018
        /*0024*/ 	.byte	0x00, 0xf0, 0x21, 0x00


	//----- nvinfo : EIATTR_KPARAM_INFO
	.align		4
.L_13:
        /*0028*/ 	.byte	0x04, 0x17
        /*002a*/ 	.short	(.L_15 - .L_14)
.L_14:
        /*002c*/ 	.word	0x00000000
        /*0030*/ 	.short	0x0002
        /*0032*/ 	.short	0x0010
        /*0034*/ 	.byte	0x00, 0xf0, 0x21, 0x00


	//----- nvinfo : EIATTR_KPARAM_INFO
	.align		4
.L_15:
        /*0038*/ 	.byte	0x04, 0x17
        /*003a*/ 	.short	(.L_17 - .L_16)
.L_16:
        /*003c*/ 	.word	0x00000000
        /*0040*/ 	.short	0x0001
        /*0042*/ 	.short	0x0008
        /*0044*/ 	.byte	0x00, 0xf0, 0x21, 0x00


	//----- nvinfo : EIATTR_KPARAM_INFO
	.align		4
.L_17:
        /*0048*/ 	.byte	0x04, 0x17
        /*004a*/ 	.short	(.L_19 - .L_18)
.L_18:
        /*004c*/ 	.word	0x00000000
        /*0050*/ 	.short	0x0000
        /*0052*/ 	.short	0x0000
        /*0054*/ 	.byte	0x00, 0xf0, 0x21, 0x00


	//----- nvinfo : EIATTR_SPARSE_MMA_MASK
	.align		4
.L_19:
        /*0058*/ 	.byte	0x03, 0x50
        /*005a*/ 	.short	0x0000


	//----- nvinfo : EIATTR_MAXREG_COUNT
	.align		4
        /*005c*/ 	.byte	0x03, 0x1b
        /*005e*/ 	.short	0x00ff


	//----- nvinfo : EIATTR_COOP_GROUP_MASK_REGIDS
	.align		4
        /*0060*/ 	.byte	0x04, 0x29
        /*0062*/ 	.short	(.L_21 - .L_20)


	//   ....[0]....
.L_20:
        /*0064*/ 	.word	0xffffffff


	//----- nvinfo : EIATTR_COOP_GROUP_INSTR_OFFSETS
	.align		4
.L_21:
        /*0068*/ 	.byte	0x04, 0x28
        /*006a*/ 	.short	(.L_23 - .L_22)


	//   ....[0]....
.L_22:
        /*006c*/ 	.word	0x000011f0


	//----- nvinfo : EIATTR_EXIT_INSTR_OFFSETS
	.align		4
.L_23:
        /*0070*/ 	.byte	0x04, 0x1c
        /*0072*/ 	.short	(.L_25 - .L_24)


	//   ....[0]....
.L_24:
        /*0074*/ 	.word	0x00000040


	//   ....[1]....
        /*0078*/ 	.word	0x00002bf0


	//   ....[2]....
        /*007c*/ 	.word	0x00002c10


	//----- nvinfo : EIATTR_MAX_THREADS
	.align		4
.L_25:
        /*0080*/ 	.byte	0x04, 0x05
        /*0082*/ 	.short	(.L_27 - .L_26)
.L_26:
        /*0084*/ 	.word	0x00000100
        /*0088*/ 	.word	0x00000001
        /*008c*/ 	.word	0x00000001


	//----- nvinfo : EIATTR_CBANK_PARAM_SIZE
	.align		4
.L_27:
        /*0090*/ 	.byte	0x03, 0x19
        /*0092*/ 	.short	0x0024


	//----- nvinfo : EIATTR_PARAM_CBANK
	.align		4
        /*0094*/ 	.byte	0x04, 0x0a
        /*0096*/ 	.short	(.L_29 - .L_28)
	.align		4
.L_28:
        /*0098*/ 	.word	index@(.nv.constant0.triton_)
        /*009c*/ 	.short	0x0210
        /*009e*/ 	.short	0x0024


	//----- nvinfo : EIATTR_SW_WAR
	.align		4
.L_29:
        /*00a0*/ 	.byte	0x04, 0x36
        /*00a2*/ 	.short	(.L_31 - .L_30)
.L_30:
        /*00a4*/ 	.word	0x00000008
.L_31:


//--------------------- .nv.callgraph             --------------------------
	.section	.nv.callgraph,"",@"SHT_CUDA_CALLGRAPH"
	.align	4
	.sectionentsize	8
	.align		4
        /*0000*/ 	.word	0x00000000
	.align		4
        /*0004*/ 	.word	0xffffffff
	.align		4
        /*0008*/ 	.word	0x00000000
	.align		4
        /*000c*/ 	.word	0xfffffffe
	.align		4
        /*0010*/ 	.word	0x00000000
	.align		4
        /*0014*/ 	.word	0xfffffffd
	.align		4
        /*0018*/ 	.word	0x00000000
	.align		4
        /*001c*/ 	.word	0xfffffffc


//--------------------- .text.triton_             --------------------------
	.section	.text.triton_,"ax",@progbits
	.sectionflags	@"SHF_BARRIERS=1"
	.align	128
        .global         triton_
        .type           triton_,@function
        .size           triton_,(.L_x_2 - triton_)
        .other          triton_,@"STO_CUDA_ENTRY STV_DEFAULT"
triton_:
.text.triton_:
[----:B------:R-:W1:Y:S02]  /*0000*/  LDC R1, c[0x0][0x28] ;  /* 0x00000a00ff017b82 */ /* 0x000e640000000800 */
[----:B------:R-:W2:Y:S02]  /*0010*/  LDC R17, c[0x0][0x230] ;  /* 0x00008c00ff117b82 */ /* 0x000ea40000000800 */
[----:B--2---:R-:W-:-:S05]  /*0020*/  IMAD R0, R17, 0xc00, RZ ;  /* 0x00000c0011007824 */ /* 0x004fca00078e02ff */
[----:B------:R-:W-:-:S13]  /*0030*/  ISETP.NE.AND P0, PT, R0, RZ, PT ;  /* 0x000000ff0000720c */ /* 0x000fda0003f05270 */
[----:B------:R-:W-:Y:S05]  /*0040*/  @!P0 EXIT ;  /* 0x000000000000894d */ /* 0x000fea0003800000 */
[----:B------:R-:W2:Y:S01]  /*0050*/  S2R R10, SR_CTAID.X ;  /* 0x00000000000a7919 */ /* 0x000ea20000002500 */
[----:B------:R-:W-:Y:S01]  /*0060*/  VIADD R0, R17, 0x7f ;  /* 0x0000007f11007836 */ /* 0x000fe20000000000 */
[----:B------:R-:W-:Y:S01]  /*0070*/  IABS R21, R17 ;  /* 0x0000001100157213 */ /* 0x000fe20000000000 */
[----:B------:R-:W3:Y:S01]  /*0080*/  S2UR UR14, SR_CgaCtaId ;  /* 0x00000000000e79c3 */ /* 0x000ee20000008800 */
[----:B------:R-:W-:Y:S01]  /*0090*/  UMOV UR4, 0x400 ;  /* 0x0000040000047882 */ /* 0x000fe20000000000 */
[----:B------:R-:W-:Y:S01]  /*00a0*/  ULDC.64 UR18, c[0x0][0x208] ;  /* 0x0000820000127ab9 */ /* 0x000fe20000000a00 */
[----:B------:R-:W-:Y:S02]  /*00b0*/  SHF.R.S32.HI R3, RZ, 0x1f, R0 ;  /* 0x0000001fff037819 */ /* 0x000fe40000011400 */
[----:B------:R-:W-:Y:S02]  /*00c0*/  CS2R R38, SRZ ;  /* 0x0000000000267805 */ /* 0x000fe4000001ff00 */
[----:B------:R-:W-:-:S02]  /*00d0*/  CS2R R40, SRZ ;  /* 0x0000000000287805 */ /* 0x000fc4000001ff00 */
[----:B------:R-:W-:Y:S02]  /*00e0*/  CS2R R42, SRZ ;  /* 0x00000000002a7805 */ /* 0x000fe4000001ff00 */
[----:B------:R-:W-:Y:S01]  /*00f0*/  LEA.HI R3, R3, R0, RZ, 0x7 ;  /* 0x0000000003037211 */ /* 0x000fe200078f38ff */
[----:B------:R-:W4:Y:S01]  /*0100*/  LDC.64 R32, c[0x0][0x220] ;  /* 0x00008800ff207b82 */ /* 0x000f220000000a00 */
[----:B------:R-:W-:Y:S02]  /*0110*/  CS2R R44, SRZ ;  /* 0x00000000002c7805 */ /* 0x000fe4000001ff00 */
[----:B------:R-:W-:Y:S02]  /*0120*/  CS2R R46, SRZ ;  /* 0x00000000002e7805 */ /* 0x000fe4000001ff00 */
[----:B------:R-:W-:Y:S02]  /*0130*/  CS2R R48, SRZ ;  /* 0x0000000000307805 */ /* 0x000fe4000001ff00 */
[----:B------:R-:W-:-:S02]  /*0140*/  CS2R R50, SRZ ;  /* 0x0000000000327805 */ /* 0x000fc4000001ff00 */
[----:B------:R-:W-:Y:S02]  /*0150*/  CS2R R52, SRZ ;  /* 0x0000000000347805 */ /* 0x000fe4000001ff00 */
[----:B------:R-:W-:Y:S02]  /*0160*/  CS2R R54, SRZ ;  /* 0x0000000000367805 */ /* 0x000fe4000001ff00 */
        /* <DEDUP_REMOVED lines=8> */
[----:B------:R-:W-:Y:S01]  /*01f0*/  CS2R R72, SRZ ;  /* 0x0000000000487805 */ /* 0x000fe2000001ff00 */
[----:B---3--:R-:W-:Y:S01]  /*0200*/  UPRMT UR14, UR14, 0x654, UR4 ;  /* 0x000006540e0e7896 */ /* 0x008fe20008000004 */
[----:B------:R-:W-:-:S02]  /*0210*/  CS2R R74, SRZ ;  /* 0x00000000004a7805 */ /* 0x000fc4000001ff00 */
[----:B------:R-:W-:Y:S02]  /*0220*/  CS2R R76, SRZ ;  /* 0x00000000004c7805 */ /* 0x000fe4000001ff00 */
[----:B------:R-:W-:Y:S02]  /*0230*/  CS2R R78, SRZ ;  /* 0x00000000004e7805 */ /* 0x000fe4000001ff00 */
[----:B------:R-:W-:Y:S01]  /*0240*/  CS2R R80, SRZ ;  /* 0x0000000000507805 */ /* 0x000fe2000001ff00 */
[C---:B--2---:R-:W-:Y:S01]  /*0250*/  IMAD.HI R2, R10.reuse, 0x2aaaaaab, RZ ;  /* 0x2aaaaaab0a027827 */ /* 0x044fe200078e02ff */
[----:B------:R-:W-:Y:S02]  /*0260*/  ISETP.GE.AND P2, PT, R10, RZ, PT ;  /* 0x000000ff0a00720c */ /* 0x000fe40003f46270 */
[----:B------:R-:W-:Y:S02]  /*0270*/  CS2R R82, SRZ ;  /* 0x0000000000527805 */ /* 0x000fe4000001ff00 */
[----:B------:R-:W-:-:S02]  /*0280*/  CS2R R84, SRZ ;  /* 0x0000000000547805 */ /* 0x000fc4000001ff00 */
[----:B------:R-:W-:Y:S02]  /*0290*/  CS2R R86, SRZ ;  /* 0x0000000000567805 */ /* 0x000fe4000001ff00 */
[----:B------:R-:W-:Y:S01]  /*02a0*/  SHF.R.U32.HI R5, RZ, 0x1f, R2 ;  /* 0x0000001fff057819 */ /* 0x000fe20000011602 */
[----:B------:R-:W-:Y:S01]  /*02b0*/  UMOV UR15, 0x3 ;  /* 0x00000003000f7882 */ /* 0x000fe20000000000 */
[----:B------:R-:W-:Y:S01]  /*02c0*/  UMOV UR16, 0xffffffff ;  /* 0xffffffff00107882 */ /* 0x000fe20000000000 */
[----:B------:R-:W-:Y:S01]  /*02d0*/  UMOV UR4, URZ ;  /* 0x0000003f00047c82 */ /* 0x000fe20008000000 */
[----:B------:R-:W-:Y:S01]  /*02e0*/  LEA.HI.SX32 R5, R2, R5, 0x1b ;  /* 0x0000000502057211 */ /* 0x000fe200078fdaff */
[----:B------:R-:W-:-:S04]  /*02f0*/  UMOV UR5, URZ ;  /* 0x0000003f00057c82 */ /* 0x000fc80008000000 */
[C---:B------:R-:W-:Y:S02]  /*0300*/  IMAD.SHL.U32 R4, R5.reuse, 0x8, RZ ;  /* 0x0000000805047824 */ /* 0x040fe400078e00ff */
[----:B------:R-:W-:-:S03]  /*0310*/  IMAD R5, R5, -0xc0, R10 ;  /* 0xffffff4005057824 */ /* 0x000fc600078e020a */
[----:B------:R-:W-:-:S04]  /*0320*/  LEA.HI.SX32 R3, R3, -R4, 0x19 ;  /* 0x8000000403037211 */ /* 0x000fc800078fcaff */
[----:B------:R-:W-:-:S04]  /*0330*/  VIMNMX R6, R3, 0x8, PT ;  /* 0x0000000803067848 */ /* 0x000fc80003fe0100 */
[-C--:B------:R-:W-:Y:S02]  /*0340*/  IABS R11, R6.reuse ;  /* 0x00000006000b7213 */ /* 0x080fe40000000000 */
[----:B------:R-:W-:Y:S02]  /*0350*/  IABS R9, R6 ;  /* 0x0000000600097213 */ /* 0x000fe40000000000 */
[----:B------:R-:W2:Y:S03]  /*0360*/  I2F.RP R0, R11 ;  /* 0x0000000b00007306 */ /* 0x000ea60000209400 */
[----:B------:R-:W-:-:S05]  /*0370*/  IMAD.MOV R13, RZ, RZ, -R9 ;  /* 0x000000ffff0d7224 */ /* 0x000fca00078e0a09 */
[----:B------:R-:W3:Y:S08]  /*0380*/  I2F.RP R9, R21 ;  /* 0x0000001500097306 */ /* 0x000ef00000209400 */
[----:B--2---:R-:W2:Y:S08]  /*0390*/  MUFU.RCP R0, R0 ;  /* 0x0000000000007308 */ /* 0x004eb00000001000 */
[----:B---3--:R-:W-:Y:S01]  /*03a0*/  MUFU.RCP R9, R9 ;  /* 0x0000000900097308 */ /* 0x008fe20000001000 */
[----:B--2---:R-:W-:-:S07]  /*03b0*/  VIADD R2, R0, 0xffffffe ;  /* 0x0ffffffe00027836 */ /* 0x004fce0000000000 */
[----:B------:R2:W3:Y:S02]  /*03c0*/  F2I.FTZ.U32.TRUNC.NTZ R3, R2 ;  /* 0x0000000200037305 */ /* 0x0004e4000021f000 */
[----:B--2---:R-:W-:Y:S02]  /*03d0*/  IMAD.MOV.U32 R2, RZ, RZ, RZ ;  /* 0x000000ffff027224 */ /* 0x004fe400078e00ff */
[----:B---3--:R-:W-:-:S04]  /*03e0*/  IMAD.MOV R8, RZ, RZ, -R3 ;  /* 0x000000ffff087224 */ /* 0x008fc800078e0a03 */
[----:B------:R-:W-:Y:S01]  /*03f0*/  IMAD R7, R8, R11, RZ ;  /* 0x0000000b08077224 */ /* 0x000fe200078e02ff */
[----:B------:R-:W-:-:S03]  /*0400*/  IABS R8, R10 ;  /* 0x0000000a00087213 */ /* 0x000fc60000000000 */
[----:B------:R-:W-:-:S04]  /*0410*/  IMAD.HI.U32 R3, R3, R7, R2 ;  /* 0x0000000703037227 */ /* 0x000fc800078e0002 */
[----:B------:R-:W-:Y:S01]  /*0420*/  IMAD.MOV.U32 R7, RZ, RZ, R8 ;  /* 0x000000ffff077224 */ /* 0x000fe200078e0008 */
[----:B------:R-:W-:Y:S02]  /*0430*/  IABS R8, R5 ;  /* 0x0000000500087213 */ /* 0x000fe40000000000 */
[----:B------:R-:W-:Y:S01]  /*0440*/  LOP3.LUT R5, R5, R6, RZ, 0x3c, !PT ;  /* 0x0000000605057212 */ /* 0x000fe200078e3cff */
[----:B------:R-:W-:-:S03]  /*0450*/  IMAD.HI.U32 R0, R3, R7, RZ ;  /* 0x0000000703007227 */ /* 0x000fc600078e00ff */
[----:B------:R-:W-:Y:S01]  /*0460*/  ISETP.GE.AND P4, PT, R5, RZ, PT ;  /* 0x000000ff0500720c */ /* 0x000fe20003f86270 */
[----:B------:R-:W-:Y:S01]  /*0470*/  IMAD R2, R0, R13, R7 ;  /* 0x0000000d00027224 */ /* 0x000fe200078e0207 */
[----:B------:R-:W-:Y:S01]  /*0480*/  LOP3.LUT R5, RZ, R6, RZ, 0x33, !PT ;  /* 0x00000006ff057212 */ /* 0x000fe200078e33ff */
[----:B------:R-:W-:-:S03]  /*0490*/  IMAD.MOV.U32 R0, RZ, RZ, R8 ;  /* 0x000000ffff007224 */ /* 0x000fc600078e0008 */
[----:B------:R-:W-:Y:S01]  /*04a0*/  ISETP.GT.U32.AND P0, PT, R11, R2, PT ;  /* 0x000000020b00720c */ /* 0x000fe20003f04070 */
[----:B------:R-:W-:-:S04]  /*04b0*/  IMAD.HI.U32 R8, R3, R0, RZ ;  /* 0x0000000003087227 */ /* 0x000fc800078e00ff */
[----:B------:R-:W-:Y:S02]  /*04c0*/  IMAD R7, R8, R13, R0 ;  /* 0x0000000d08077224 */ /* 0x000fe400078e0200 */
[----:B------:R-:W2:Y:S01]  /*04d0*/  S2R R0, SR_TID.X ;  /* 0x0000000000007919 */ /* 0x000ea20000002100 */
[----:B------:R-:W-:Y:S02]  /*04e0*/  VIADD R3, R9, 0xffffffe ;  /* 0x0ffffffe09037836 */ /* 0x000fe40000000000 */
[----:B------:R-:W-:-:S03]  /*04f0*/  ISETP.GT.U32.AND P3, PT, R11, R7, PT ;  /* 0x000000070b00720c */ /* 0x000fc60003f64070 */
[----:B------:R-:W-:Y:S01]  /*0500*/  @!P0 IMAD.IADD R2, R2, 0x1, -R11 ;  /* 0x0000000102028824 */ /* 0x000fe200078e0a0b */
[----:B------:R-:W3:Y:S04]  /*0510*/  F2I.FTZ.U32.TRUNC.NTZ R3, R3 ;  /* 0x0000000300037305 */ /* 0x000ee8000021f000 */
[----:B------:R-:W-:-:S05]  /*0520*/  ISETP.GT.U32.AND P0, PT, R11, R2, PT ;  /* 0x000000020b00720c */ /* 0x000fca0003f04070 */
[----:B------:R-:W-:Y:S02]  /*0530*/  @!P3 IMAD.IADD R7, R7, 0x1, -R11 ;  /* 0x000000010707b824 */ /* 0x000fe400078e0a0b */
[----:B------:R-:W-:-:S03]  /*0540*/  @!P3 VIADD R8, R8, 0x1 ;  /* 0x000000010808b836 */ /* 0x000fc60000000000 */
[----:B------:R-:W-:Y:S01]  /*0550*/  ISETP.GE.U32.AND P1, PT, R7, R11, PT ;  /* 0x0000000b0700720c */ /* 0x000fe20003f26070 */
[----:B---3--:R-:W-:Y:S02]  /*0560*/  IMAD.MOV R10, RZ, RZ, -R3 ;  /* 0x000000ffff0a7224 */ /* 0x008fe400078e0a03 */
[----:B------:R-:W-:Y:S01]  /*0570*/  @!P0 IMAD.IADD R2, R2, 0x1, -R11 ;  /* 0x0000000102028824 */ /* 0x000fe200078e0a0b */
[----:B------:R-:W-:Y:S01]  /*0580*/  ISETP.NE.AND P0, PT, R6, RZ, PT ;  /* 0x000000ff0600720c */ /* 0x000fe20003f05270 */
[----:B------:R-:W-:Y:S02]  /*0590*/  IMAD R11, R10, R21, RZ ;  /* 0x000000150a0b7224 */ /* 0x000fe400078e02ff */
[----:B------:R-:W-:Y:S01]  /*05a0*/  @!P2 IMAD.MOV R2, RZ, RZ, -R2 ;  /* 0x000000ffff02a224 */ /* 0x000fe200078e0a02 */
[----:B--2---:R-:W-:-:S04]  /*05b0*/  SHF.R.U32.HI R9, RZ, 0x3, R0 ;  /* 0x00000003ff097819 */ /* 0x004fc80000011600 */
[----:B------:R-:W-:Y:S01]  /*05c0*/  SEL R7, R5, R2, !P0 ;  /* 0x0000000205077207 */ /* 0x000fe20004000000 */
[----:B------:R-:W-:Y:S01]  /*05d0*/  @P1 VIADD R8, R8, 0x1 ;  /* 0x0000000108081836 */ /* 0x000fe20000000000 */
[----:B------:R-:W-:Y:S02]  /*05e0*/  SHF.R.U32.HI R2, RZ, 0x4, R0 ;  /* 0x00000004ff027819 */ /* 0x000fe40000011600 */
[----:B------:R-:W-:Y:S01]  /*05f0*/  SGXT.U32 R9, R9, 0x5 ;  /* 0x000000050909781a */ /* 0x000fe20000000000 */
[----:B------:R-:W-:Y:S01]  /*0600*/  IMAD.IADD R6, R4, 0x1, R7 ;  /* 0x0000000104067824 */ /* 0x000fe200078e0207 */
[----:B------:R-:W-:Y:S01]  /*0610*/  SGXT.U32 R7, R2, 0x4 ;  /* 0x000000040207781a */ /* 0x000fe20000000000 */
[----:B------:R-:W-:Y:S01]  /*0620*/  @!P4 IMAD.MOV R8, RZ, RZ, -R8 ;  /* 0x000000ffff08c224 */ /* 0x000fe200078e0a08 */
[----:B------:R-:W-:Y:S01]  /*0630*/  SHF.R.U32.HI R98, RZ, 0x5, R0 ;  /* 0x00000005ff627819 */ /* 0x000fe20000011600 */
[----:B------:R-:W-:Y:S02]  /*0640*/  IMAD.SHL.U32 R6, R6, 0x80, RZ ;  /* 0x0000008006067824 */ /* 0x000fe400078e00ff */
[----:B------:R-:W-:Y:S01]  /*0650*/  IMAD.MOV.U32 R2, RZ, RZ, RZ ;  /* 0x000000ffff027224 */ /* 0x000fe200078e00ff */
[----:B------:R-:W-:-:S02]  /*0660*/  SEL R4, R5, R8, !P0 ;  /* 0x0000000805047207 */ /* 0x000fc40004000000 */
[C---:B------:R-:W-:Y:S01]  /*0670*/  LOP3.LUT R5, R6.reuse, R9, RZ, 0xfc, !PT ;  /* 0x0000000906057212 */ /* 0x040fe200078efcff */
[----:B------:R-:W-:Y:S01]  /*0680*/  IMAD.HI.U32 R3, R3, R11, R2 ;  /* 0x0000000b03037227 */ /* 0x000fe200078e0002 */
[----:B------:R-:W-:Y:S02]  /*0690*/  LOP3.LUT R2, R6, R7, RZ, 0xfc, !PT ;  /* 0x0000000706027212 */ /* 0x000fe400078efcff */
[----:B------:R-:W-:Y:S01]  /*06a0*/  LOP3.LUT R11, R6, 0x40, R9, 0xfe, !PT ;  /* 0x00000040060b7812 */ /* 0x000fe200078efe09 */
[----:B------:R-:W-:Y:S01]  /*06b0*/  IMAD.SHL.U32 R4, R4, 0x80, RZ ;  /* 0x0000008004047824 */ /* 0x000fe200078e00ff */
[----:B------:R-:W-:Y:S02]  /*06c0*/  IABS R10, R5 ;  /* 0x00000005000a7213 */ /* 0x000fe40000000000 */
[----:B------:R-:W-:Y:S02]  /*06d0*/  LOP3.LUT R7, R6, 0x20, R9, 0xfe, !PT ;  /* 0x0000002006077812 */ /* 0x000fe400078efe09 */
[----:B------:R-:W-:-:S02]  /*06e0*/  LOP3.LUT R23, R6, 0x60, R9, 0xfe, !PT ;  /* 0x0000006006177812 */ /* 0x000fc400078efe09 */
[----:B------:R-:W-:Y:S02]  /*06f0*/  IABS R14, R11 ;  /* 0x0000000b000e7213 */ /* 0x000fe40000000000 */
[----:B------:R-:W-:Y:S01]  /*0700*/  ISETP.GE.AND P0, PT, R5, RZ, PT ;  /* 0x000000ff0500720c */ /* 0x000fe20003f06270 */
[----:B------:R-:W-:Y:S01]  /*0710*/  IMAD.HI.U32 R5, R3, R10, RZ ;  /* 0x0000000a03057227 */ /* 0x000fe200078e00ff */
[----:B------:R-:W-:Y:S02]  /*0720*/  IABS R12, R7 ;  /* 0x00000007000c7213 */ /* 0x000fe40000000000 */
[----:B------:R-:W-:Y:S01]  /*0730*/  IABS R16, R23 ;  /* 0x0000001700107213 */ /* 0x000fe20000000000 */
[----:B------:R-:W-:Y:S01]  /*0740*/  IMAD.MOV R8, RZ, RZ, -R5 ;  /* 0x000000ffff087224 */ /* 0x000fe200078e0a05 */
[----:B------:R-:W-:Y:S01]  /*0750*/  ISETP.GE.AND P2, PT, R7, RZ, PT ;  /* 0x000000ff0700720c */ /* 0x000fe20003f46270 */
[----:B------:R-:W-:Y:S01]  /*0760*/  IMAD.HI.U32 R7, R3, R14, RZ ;  /* 0x0000000e03077227 */ /* 0x000fe200078e00ff */
[----:B------:R-:W-:-:S02]  /*0770*/  ISETP.GE.AND P1, PT, R11, RZ, PT ;  /* 0x000000ff0b00720c */ /* 0x000fc40003f26270 */
[----:B------:R-:W-:Y:S01]  /*0780*/  LOP3.LUT R29, R4, 0x40, R9, 0xfe, !PT ;  /* 0x00000040041d7812 */ /* 0x000fe200078efe09 */
[C---:B------:R-:W-:Y:S01]  /*0790*/  IMAD.HI.U32 R6, R3.reuse, R12, RZ ;  /* 0x0000000c03067227 */ /* 0x040fe200078e00ff */
[----:B------:R-:W-:Y:S02]  /*07a0*/  LOP3.LUT R24, R4, 0x60, R9, 0xfe, !PT ;  /* 0x0000006004187812 */ /* 0x000fe400078efe09 */
[----:B------:R-:W-:Y:S01]  /*07b0*/  LOP3.LUT R27, R4, 0x20, R9, 0xfe, !PT ;  /* 0x00000020041b7812 */ /* 0x000fe200078efe09 */
[----:B------:R-:W-:Y:S01]  /*07c0*/  IMAD.HI.U32 R5, R3, R16, RZ ;  /* 0x0000001003057227 */ /* 0x000fe200078e00ff */
[----:B------:R-:W-:Y:S02]  /*07d0*/  LOP3.LUT R25, R4, R9, RZ, 0xfc, !PT ;  /* 0x0000000904197212 */ /* 0x000fe400078efcff */
[----:B------:R-:W-:Y:S01]  /*07e0*/  LOP3.LUT R110, R98, 0x7fffffc, RZ, 0xc0, !PT ;  /* 0x07fffffc626e7812 */ /* 0x000fe200078ec0ff */
[----:B------:R-:W-:Y:S02]  /*07f0*/  IMAD.MOV R7, RZ, RZ, -R7 ;  /* 0x000000ffff077224 */ /* 0x000fe400078e0a07 */
[----:B------:R-:W-:-:S02]  /*0800*/  IMAD.MOV R6, RZ, RZ, -R6 ;  /* 0x000000ffff067224 */ /* 0x000fc400078e0a06 */
[----:B------:R-:W-:Y:S01]  /*0810*/  IMAD.MOV R11, RZ, RZ, -R5 ;  /* 0x000000ffff0b7224 */ /* 0x000fe200078e0a05 */
[----:B------:R-:W-:Y:S01]  /*0820*/  LOP3.LUT R5, R9, 0x20, RZ, 0xfc, !PT ;  /* 0x0000002009057812 */ /* 0x000fe200078efcff */
[----:B------:R-:W-:Y:S01]  /*0830*/  IMAD R13, R21, R7, R14 ;  /* 0x00000007150d7224 */ /* 0x000fe200078e020e */
[----:B------:R-:W-:Y:S01]  /*0840*/  LOP3.LUT R7, R9, 0x60, RZ, 0xfc, !PT ;  /* 0x0000006009077812 */ /* 0x000fe200078efcff */
[C---:B------:R-:W-:Y:S02]  /*0850*/  IMAD R10, R21.reuse, R8, R10 ;  /* 0x00000008150a7224 */ /* 0x040fe400078e020a */
[C---:B------:R-:W-:Y:S01]  /*0860*/  IMAD R12, R21.reuse, R6, R12 ;  /* 0x00000006150c7224 */ /* 0x040fe200078e020c */
[C---:B------:R-:W-:Y:S01]  /*0870*/  ISETP.GT.U32.AND P4, PT, R21.reuse, R13, PT ;  /* 0x0000000d1500720c */ /* 0x040fe20003f84070 */
[C---:B------:R-:W-:Y:S01]  /*0880*/  IMAD R14, R21.reuse, R11, R16 ;  /* 0x0000000b150e7224 */ /* 0x040fe200078e0210 */
[----:B------:R-:W-:Y:S01]  /*0890*/  ISETP.GT.U32.AND P6, PT, R21, R10, PT ;  /* 0x0000000a1500720c */ /* 0x000fe20003fc4070 */
[----:B------:R-:W-:Y:S01]  /*08a0*/  IMAD.HI R15, R29, 0x2aaaaaab, RZ ;  /* 0x2aaaaaab1d0f7827 */ /* 0x000fe200078e02ff */
[----:B------:R-:W-:-:S02]  /*08b0*/  ISETP.GT.U32.AND P3, PT, R21, R12, PT ;  /* 0x0000000c1500720c */ /* 0x000fc40003f64070 */
[----:B------:R-:W-:Y:S01]  /*08c0*/  ISETP.GT.U32.AND P5, PT, R21, R14, PT ;  /* 0x0000000e1500720c */ /* 0x000fe20003fa4070 */
[----:B------:R-:W-:Y:S01]  /*08d0*/  IMAD.HI R19, R24, 0x2aaaaaab, RZ ;  /* 0x2aaaaaab18137827 */ /* 0x000fe200078e02ff */
[----:B------:R-:W-:Y:S02]  /*08e0*/  SHF.R.U32.HI R20, RZ, 0x1f, R15 ;  /* 0x0000001fff147819 */ /* 0x000fe4000001160f */
[----:B------:R-:W-:Y:S01]  /*08f0*/  LOP3.LUT R6, R9, 0x40, RZ, 0xfc, !PT ;  /* 0x0000004009067812 */ /* 0x000fe200078efcff */
[----:B------:R-:W-:Y:S01]  /*0900*/  IMAD.SHL.U32 R3, R0, 0x8, RZ ;  /* 0x0000000800037824 */ /* 0x000fe200078e00ff */
[----:B------:R-:W-:Y:S01]  /*0910*/  SHF.R.U32.HI R22, RZ, 0x1f, R19 ;  /* 0x0000001fff167819 */ /* 0x000fe20000011613 */
[--C-:B------:R-:W-:Y:S01]  /*0920*/  @!P4 IMAD.IADD R13, R13, 0x1, -R21.reuse ;  /* 0x000000010d0dc824 */ /* 0x100fe200078e0a15 */
[----:B------:R-:W-:Y:S01]  /*0930*/  LEA.HI R20, R15, R20, RZ, 0x17 ;  /* 0x000000140f147211 */ /* 0x000fe200078fb8ff */
[--C-:B------:R-:W-:Y:S01]  /*0940*/  @!P6 IMAD.IADD R10, R10, 0x1, -R21.reuse ;  /* 0x000000010a0ae824 */ /* 0x100fe200078e0a15 */
[----:B------:R-:W-:Y:S01]  /*0950*/  LOP3.LUT R8, R3, 0x38, R0, 0x48, !PT ;  /* 0x0000003803087812 */ /* 0x000fe200078e4800 */
[--C-:B------:R-:W-:Y:S01]  /*0960*/  @!P3 IMAD.IADD R12, R12, 0x1, -R21.reuse ;  /* 0x000000010c0cb824 */ /* 0x100fe200078e0a15 */
[C---:B------:R-:W-:Y:S01]  /*0970*/  ISETP.GT.U32.AND P4, PT, R21.reuse, R13, PT ;  /* 0x0000000d1500720c */ /* 0x040fe20003f84070 */
[----:B------:R-:W-:Y:S01]  /*0980*/  @!P5 IMAD.IADD R14, R14, 0x1, -R21 ;  /* 0x000000010e0ed824 */ /* 0x000fe200078e0a15 */
[----:B------:R-:W-:Y:S01]  /*0990*/  ISETP.GT.U32.AND P6, PT, R21, R10, PT ;  /* 0x0000000a1500720c */ /* 0x000fe20003fc4070 */
[----:B------:R-:W-:Y:S01]  /*09a0*/  IMAD.HI R11, R27, 0x2aaaaaab, RZ ;  /* 0x2aaaaaab1b0b7827 */ /* 0x000fe200078e02ff */
[----:B------:R-:W-:-:S02]  /*09b0*/  ISETP.GT.U32.AND P5, PT, R21, R12, PT ;  /* 0x0000000c1500720c */ /* 0x000fc40003fa4070 */
[----:B------:R-:W-:Y:S01]  /*09c0*/  ISETP.GT.U32.AND P3, PT, R21, R14, PT ;  /* 0x0000000e1500720c */ /* 0x000fe20003f64070 */
[--C-:B------:R-:W-:Y:S01]  /*09d0*/  IMAD R5, R5, 0x40, R8.reuse ;  /* 0x0000004005057824 */ /* 0x100fe200078e0208 */
[----:B------:R-:W-:Y:S01]  /*09e0*/  LEA.HI R19, R19, R22, RZ, 0x17 ;  /* 0x0000001613137211 */ /* 0x000fe200078fb8ff */
[----:B------:R-:W-:Y:S01]  /*09f0*/  IMAD R22, R20, -0xc00, R29 ;  /* 0xfffff40014167824 */ /* 0x000fe200078e021d */
[----:B------:R-:W-:Y:S01]  /*0a00*/  SHF.R.U32.HI R18, RZ, 0x1f, R11 ;  /* 0x0000001fff127819 */ /* 0x000fe2000001160b */
[--C-:B------:R-:W-:Y:S02]  /*0a10*/  IMAD R6, R6, 0x40, R8.reuse ;  /* 0x0000004006067824 */ /* 0x100fe400078e0208 */
[--C-:B------:R-:W-:Y:S01]  /*0a20*/  @!P4 IMAD.IADD R13, R13, 0x1, -R21.reuse ;  /* 0x000000010d0dc824 */ /* 0x100fe200078e0a15 */
[----:B------:R-:W-:Y:S01]  /*0a30*/  LEA.HI R18, R11, R18, RZ, 0x17 ;  /* 0x000000120b127211 */ /* 0x000fe200078fb8ff */
[--C-:B------:R-:W-:Y:S01]  /*0a40*/  @!P6 IMAD.IADD R10, R10, 0x1, -R21.reuse ;  /* 0x000000010a0ae824 */ /* 0x100fe200078e0a15 */
[----:B------:R-:W-:Y:S01]  /*0a50*/  ISETP.GE.AND P6, PT, R23, RZ, PT ;  /* 0x000000ff1700720c */ /* 0x000fe20003fc6270 */
[--C-:B------:R-:W-:Y:S01]  /*0a60*/  @!P5 IMAD.IADD R12, R12, 0x1, -R21.reuse ;  /* 0x000000010c0cd824 */ /* 0x100fe200078e0a15 */
[----:B------:R-:W-:Y:S01]  /*0a70*/  LOP3.LUT R11, RZ, R17, RZ, 0x33, !PT ;  /* 0x00000011ff0b7212 */ /* 0x000fe200078e33ff */
[----:B------:R-:W-:Y:S01]  /*0a80*/  @!P3 IMAD.IADD R14, R14, 0x1, -R21 ;  /* 0x000000010e0eb824 */ /* 0x000fe200078e0a15 */
[----:B------:R-:W-:Y:S01]  /*0a90*/  ISETP.NE.AND P3, PT, R17, RZ, PT ;  /* 0x000000ff1100720c */ /* 0x000fe20003f65270 */
[----:B------:R-:W2:Y:S01]  /*0aa0*/  LDC.64 R20, c[0x0][0x218] ;  /* 0x00008600ff147b82 */ /* 0x000ea20000000a00 */
[--C-:B------:R-:W-:Y:S01]  /*0ab0*/  IMAD R7, R7, 0x40, R8.reuse ;  /* 0x0000004007077824 */ /* 0x100fe200078e0208 */
[----:B------:R-:W-:Y:S01]  /*0ac0*/  LEA R35, R6, UR14, 0x1 ;  /* 0x0000000e06237c11 */ /* 0x000fe2000f8e08ff */
[----:B------:R-:W-:-:S02]  /*0ad0*/  IMAD R8, R9, 0x40, R8 ;  /* 0x0000004009087824 */ /* 0x000fc400078e0208 */
[----:B------:R-:W-:Y:S01]  /*0ae0*/  IMAD.HI R9, R25, 0x2aaaaaab, RZ ;  /* 0x2aaaaaab19097827 */ /* 0x000fe200078e02ff */
[----:B------:R-:W-:-:S03]  /*0af0*/  LEA R37, R7, UR14, 0x1 ;  /* 0x0000000e07257c11 */ /* 0x000fc6000f8e08ff */
[----:B------:R-:W-:Y:S01]  /*0b00*/  @!P0 IMAD.MOV R10, RZ, RZ, -R10 ;  /* 0x000000ffff0a8224 */ /* 0x000fe200078e0a0a */
[----:B------:R-:W-:Y:S01]  /*0b10*/  SHF.R.U32.HI R16, RZ, 0x1f, R9 ;  /* 0x0000001fff107819 */ /* 0x000fe20000011609 */
[----:B------:R-:W-:Y:S02]  /*0b20*/  @!P2 IMAD.MOV R12, RZ, RZ, -R12 ;  /* 0x000000ffff0ca224 */ /* 0x000fe400078e0a0c */
[----:B------:R-:W-:Y:S01]  /*0b30*/  @!P1 IMAD.MOV R13, RZ, RZ, -R13 ;  /* 0x000000ffff0d9224 */ /* 0x000fe200078e0a0d */
[----:B------:R-:W-:Y:S01]  /*0b40*/  LEA.HI R16, R9, R16, RZ, 0x17 ;  /* 0x0000001009107211 */ /* 0x000fe200078fb8ff */
[----:B------:R-:W-:Y:S01]  /*0b50*/  @!P6 IMAD.MOV R14, RZ, RZ, -R14 ;  /* 0x000000ffff0ee224 */ /* 0x000fe200078e0a0e */
[----:B------:R-:W-:Y:S01]  /*0b60*/  LOP3.LUT R9, R3, 0x38, RZ, 0xc0, !PT ;  /* 0x0000003803097812 */ /* 0x000fe200078ec0ff */
[----:B------:R-:W-:Y:S01]  /*0b70*/  IMAD R18, R18, -0xc00, R27 ;  /* 0xfffff40012127824 */ /* 0x000fe200078e021b */
[C---:B------:R-:W-:Y:S01]  /*0b80*/  SEL R10, R11.reuse, R10, !P3 ;  /* 0x0000000a0b0a7207 */ /* 0x040fe20005800000 */
[----:B------:R-:W-:Y:S01]  /*0b90*/  IMAD R16, R16, -0xc00, R25 ;  /* 0xfffff40010107824 */ /* 0x000fe200078e0219 */
[----:B------:R-:W-:Y:S01]  /*0ba0*/  SEL R12, R11, R12, !P3 ;  /* 0x0000000c0b0c7207 */ /* 0x000fe20005800000 */
[----:B------:R-:W-:Y:S01]  /*0bb0*/  IMAD R24, R19, -0xc00, R24 ;  /* 0xfffff40013187824 */ /* 0x000fe200078e0218 */
[C---:B------:R-:W-:Y:S01]  /*0bc0*/  SEL R26, R11.reuse, R13, !P3 ;  /* 0x0000000d0b1a7207 */ /* 0x040fe20005800000 */
[--C-:B------:R-:W-:Y:S01]  /*0bd0*/  IMAD R13, R10, 0xc00, R9.reuse ;  /* 0x00000c000a0d7824 */ /* 0x100fe200078e0209 */
[----:B------:R-:W-:Y:S01]  /*0be0*/  SEL R14, R11, R14, !P3 ;  /* 0x0000000e0b0e7207 */ /* 0x000fe20005800000 */
[--C-:B------:R-:W-:Y:S01]  /*0bf0*/  IMAD R15, R12, 0xc00, R9.reuse ;  /* 0x00000c000c0f7824 */ /* 0x100fe200078e0209 */
[----:B------:R-:W-:Y:S01]  /*0c00*/  LEA R25, R8, UR14, 0x1 ;  /* 0x0000000e08197c11 */ /* 0x000fe2000f8e08ff */
[--C-:B------:R-:W-:Y:S01]  /*0c10*/  IMAD R23, R16, 0xc00, R9.reuse ;  /* 0x00000c0010177824 */ /* 0x100fe200078e0209 */
[----:B------:R-:W-:Y:S01]  /*0c20*/  LEA R27, R5, UR14, 0x1 ;  /* 0x0000000e051b7c11 */ /* 0x000fe2000f8e08ff */
[----:B------:R-:W-:-:S02]  /*0c30*/  IMAD R29, R18, 0xc00, R9 ;  /* 0x00000c00121d7824 */ /* 0x000fc400078e0209 */
[--C-:B------:R-:W-:Y:S02]  /*0c40*/  IMAD R31, R22, 0xc00, R9.reuse ;  /* 0x00000c00161f7824 */ /* 0x100fe400078e0209 */
[--C-:B------:R-:W-:Y:S02]  /*0c50*/  IMAD R11, R24, 0xc00, R9.reuse ;  /* 0x00000c00180b7824 */ /* 0x100fe400078e0209 */
[--C-:B------:R-:W-:Y:S02]  /*0c60*/  IMAD R19, R26, 0xc00, R9.reuse ;  /* 0x00000c001a137824 */ /* 0x100fe400078e0209 */
[----:B------:R-:W-:Y:S02]  /*0c70*/  IMAD R9, R14, 0xc00, R9 ;  /* 0x00000c000e097824 */ /* 0x000fe400078e0209 */
[----:B--2---:R-:W-:-:S04]  /*0c80*/  IMAD.WIDE R12, R13, 0x2, R20 ;  /* 0x000000020d0c7825 */ /* 0x004fc800078e0214 */
[--C-:B------:R-:W-:Y:S01]  /*0c90*/  IMAD.WIDE R14, R15, 0x2, R20.reuse ;  /* 0x000000020f0e7825 */ /* 0x100fe200078e0214 */
[----:B------:R-:W-:Y:S01]  /*0ca0*/  @!PT LDS RZ, [RZ] ;  /* 0x00000000fffff984 */ /* 0x000fe20000000800 */
[----:B------:R-:W-:Y:S01]  /*0cb0*/  @!PT LDS RZ, [RZ] ;  /* 0x00000000fffff984 */ /* 0x000fe20000000800 */
[----:B------:R-:W-:Y:S01]  /*0cc0*/  @!PT LDS RZ, [RZ] ;  /* 0x00000000fffff984 */ /* 0x000fe20000000800 */
[----:B------:R-:W-:Y:S01]  /*0cd0*/  LDGSTS.E.BYPASS.128 [R25], desc[UR18][R12.64] ;  /* 0x000000000c197fae */ /* 0x000fe2000b901c52 */
[----:B------:R-:W-:Y:S02]  /*0ce0*/  IADD3 R100, P0, R12, 0x200, RZ ;  /* 0x000002000c647810 */ /* 0x000fe40007f1e0ff */
[--C-:B------:R-:W-:Y:S01]  /*0cf0*/  IMAD.WIDE R18, R19, 0x2, R20.reuse ;  /* 0x0000000213127825 */ /* 0x100fe200078e0214 */
[----:B------:R-:W-:Y:S03]  /*0d00*/  LDGSTS.E.BYPASS.128 [R27], desc[UR18][R14.64] ;  /* 0x000000000e1b7fae */ /* 0x000fe6000b901c52 */
[----:B------:R-:W-:Y:S01]  /*0d10*/  IMAD.WIDE R20, R9, 0x2, R20 ;  /* 0x0000000209147825 */ /* 0x000fe200078e0214 */
[----:B------:R-:W-:Y:S01]  /*0d20*/  LDGSTS.E.BYPASS.128 [R35], desc[UR18][R18.64] ;  /* 0x0000000012237fae */ /* 0x000fe2000b901c52 */
[----:B------:R-:W-:-:S02]  /*0d30*/  IADD3 R9, P1, R14, 0x200, RZ ;  /* 0x000002000e097810 */ /* 0x000fc40007f3e0ff */
[--C-:B----4-:R-:W-:Y:S01]  /*0d40*/  IMAD.WIDE R22, R23, 0x2, R32.reuse ;  /* 0x0000000217167825 */ /* 0x110fe200078e0220 */
[----:B------:R-:W-:Y:S03]  /*0d50*/  LDGSTS.E.BYPASS.128 [R37], desc[UR18][R20.64] ;  /* 0x0000000014257fae */ /* 0x000fe6000b901c52 */
[--C-:B------:R-:W-:Y:S01]  /*0d60*/  IMAD.WIDE R28, R29, 0x2, R32.reuse ;  /* 0x000000021d1c7825 */ /* 0x100fe200078e0220 */
[----:B------:R-:W0:Y:S03]  /*0d70*/  LDGDEPBAR ;  /* 0x00000000000079af */ /* 0x000e260000000000 */
[----:B------:R-:W-:Y:S01]  /*0d80*/  IMAD.WIDE R30, R31, 0x2, R32 ;  /* 0x000000021f1e7825 */ /* 0x000fe200078e0220 */
[----:B------:R-:W-:Y:S01]  /*0d90*/  LDGSTS.E.BYPASS.128 [R25+0x14000], desc[UR18][R22.64] ;  /* 0x1400000016197fae */ /* 0x000fe2000b901c52 */
[----:B------:R-:W-:-:S02]  /*0da0*/  IADD3 R96, P2, R28, 0x200, RZ ;  /* 0x000002001c607810 */ /* 0x000fc40007f5e0ff */
[----:B------:R-:W-:Y:S01]  /*0db0*/  IMAD.WIDE R32, R11, 0x2, R32 ;  /* 0x000000020b207825 */ /* 0x000fe200078e0220 */
[----:B------:R-:W-:Y:S03]  /*0dc0*/  LDGSTS.E.BYPASS.128 [R27+0x14000], desc[UR18][R28.64] ;  /* 0x140000001c1b7fae */ /* 0x000fe6000b901c52 */
[----:B------:R-:W-:Y:S01]  /*0dd0*/  IMAD.X R10, RZ, RZ, R13, P0 ;  /* 0x000000ffff0a7224 */ /* 0x000fe200000e060d */
[----:B------:R-:W-:Y:S01]  /*0de0*/  LDGSTS.E.BYPASS.128 [R35+0x14000], desc[UR18][R30.64] ;  /* 0x140000001e237fae */ /* 0x000fe2000b901c52 */
[----:B------:R-:W-:Y:S01]  /*0df0*/  IADD3 R16, P0, R18, 0x200, RZ ;  /* 0x0000020012107810 */ /* 0x000fe20007f1e0ff */
[----:B------:R-:W-:Y:S01]  /*0e00*/  IMAD.X R11, RZ, RZ, R15, P1 ;  /* 0x000000ffff0b7224 */ /* 0x000fe200008e060f */
[----:B------:R-:W-:Y:S01]  /*0e10*/  IADD3 R91, P1, R20, 0x200, RZ ;  /* 0x00000200145b7810 */ /* 0x000fe20007f3e0ff */
[----:B------:R-:W-:Y:S01]  /*0e20*/  LDGSTS.E.BYPASS.128 [R37+0x14000], desc[UR18][R32.64] ;  /* 0x1400000020257fae */ /* 0x000fe2000b901c52 */
[----:B------:R-:W-:-:S02]  /*0e30*/  IMAD.X R109, RZ, RZ, R29, P2 ;  /* 0x000000ffff6d7224 */ /* 0x000fc400010e061d */
[----:B------:R-:W-:Y:S01]  /*0e40*/  IMAD.X R90, RZ, RZ, R19, P0 ;  /* 0x000000ffff5a7224 */ /* 0x000fe200000e0613 */
[----:B------:R-:W0:Y:S01]  /*0e50*/  LDGDEPBAR ;  /* 0x00000000000079af */ /* 0x000e220000000000 */
[----:B------:R-:W-:Y:S01]  /*0e60*/  BAR.SYNC.DEFER_BLOCKING 0x0 ;  /* 0x0000000000007b1d */ /* 0x000fe20000010000 */
[----:B------:R-:W-:Y:S01]  /*0e70*/  IADD3 R95, P0, R22, 0x200, RZ ;  /* 0x00000200165f7810 */ /* 0x000fe20007f1e0ff */
[----:B------:R-:W-:Y:S01]  /*0e80*/  IMAD.X R94, RZ, RZ, R21, P1 ;  /* 0x000000ffff5e7224 */ /* 0x000fe200008e0615 */
[----:B------:R-:W-:-:S03]  /*0e90*/  IADD3 R106, P1, R30, 0x200, RZ ;  /* 0x000002001e6a7810 */ /* 0x000fc60007f3e0ff */
[----:B------:R-:W-:Y:S01]  /*0ea0*/  IMAD.X R97, RZ, RZ, R23, P0 ;  /* 0x000000ffff617224 */ /* 0x000fe200000e0617 */
[----:B------:R-:W-:Y:S01]  /*0eb0*/  IADD3 R102, P0, R32, 0x200, RZ ;  /* 0x0000020020667810 */ /* 0x000fe20007f1e0ff */
[----:B------:R-:W-:-:S04]  /*0ec0*/  IMAD.X R108, RZ, RZ, R31, P1 ;  /* 0x000000ffff6c7224 */ /* 0x000fc800008e061f */
[----:B------:R-:W-:Y:S01]  /*0ed0*/  IMAD.X R104, RZ, RZ, R33, P0 ;  /* 0x000000ffff687224 */ /* 0x000fe200000e0621 */
[----:B------:R-:W-:Y:S01]  /*0ee0*/  @!PT LDS RZ, [RZ] ;  /* 0x00000000fffff984 */ /* 0x000fe20000000800 */
[----:B------:R-:W-:Y:S01]  /*0ef0*/  @!PT LDS RZ, [RZ] ;  /* 0x00000000fffff984 */ /* 0x000fe20000000800 */
[----:B------:R-:W-:Y:S01]  /*0f00*/  @!PT LDS RZ, [RZ] ;  /* 0x00000000fffff984 */ /* 0x000fe20000000800 */
[----:B------:R-:W-:Y:S04]  /*0f10*/  LDGSTS.E.BYPASS.128 [R25+0x4000], desc[UR18][R12.64+0x80] ;  /* 0x040000800c197fae */ /* 0x000fe8000b901c52 */
[----:B------:R-:W-:Y:S04]  /*0f20*/  LDGSTS.E.BYPASS.128 [R27+0x4000], desc[UR18][R14.64+0x80] ;  /* 0x040000800e1b7fae */ /* 0x000fe8000b901c52 */
[----:B------:R-:W-:Y:S04]  /*0f30*/  LDGSTS.E.BYPASS.128 [R35+0x4000], desc[UR18][R18.64+0x80] ;  /* 0x0400008012237fae */ /* 0x000fe8000b901c52 */
[----:B------:R-:W-:Y:S04]  /*0f40*/  LDGSTS.E.BYPASS.128 [R37+0x4000], desc[UR18][R20.64+0x80] ;  /* 0x0400008014257fae */ /* 0x000fe8000b901c52 */
[----:B------:R-:W0:Y:S04]  /*0f50*/  LDGDEPBAR ;  /* 0x00000000000079af */ /* 0x000e280000000000 */
[----:B------:R-:W-:Y:S04]  /*0f60*/  LDGSTS.E.BYPASS.128 [R25+0x18000], desc[UR18][R22.64+0x80] ;  /* 0x1800008016197fae */ /* 0x000fe8000b901c52 */
[----:B------:R-:W-:Y:S04]  /*0f70*/  LDGSTS.E.BYPASS.128 [R27+0x18000], desc[UR18][R28.64+0x80] ;  /* 0x180000801c1b7fae */ /* 0x000fe8000b901c52 */
[----:B------:R-:W-:Y:S04]  /*0f80*/  LDGSTS.E.BYPASS.128 [R35+0x18000], desc[UR18][R30.64+0x80] ;  /* 0x180000801e237fae */ /* 0x000fe8000b901c52 */
[----:B------:R-:W-:Y:S04]  /*0f90*/  LDGSTS.E.BYPASS.128 [R37+0x18000], desc[UR18][R32.64+0x80] ;  /* 0x1800008020257fae */ /* 0x000fe8000b901c52 */
[----:B------:R-:W0:Y:S01]  /*0fa0*/  LDGDEPBAR ;  /* 0x00000000000079af */ /* 0x000e220000000000 */
[----:B------:R-:W-:Y:S06]  /*0fb0*/  BAR.SYNC.DEFER_BLOCKING 0x0 ;  /* 0x0000000000007b1d */ /* 0x000fec0000010000 */
        /* <DEDUP_REMOVED lines=17> */
[----:B------:R2:W-:Y:S04]  /*10d0*/  LDGSTS.E.BYPASS.128 [R25+0xc000], desc[UR18][R12.64+0x180] ;  /* 0x0c0001800c197fae */ /* 0x0005e8000b901c52 */
[----:B------:R-:W-:Y:S04]  /*10e0*/  LDGSTS.E.BYPASS.128 [R27+0xc000], desc[UR18][R14.64+0x180] ;  /* 0x0c0001800e1b7fae */ /* 0x000fe8000b901c52 */
[----:B------:R-:W-:Y:S04]  /*10f0*/  LDGSTS.E.BYPASS.128 [R35+0xc000], desc[UR18][R18.64+0x180] ;  /* 0x0c00018012237fae */ /* 0x000fe8000b901c52 */
[----:B------:R-:W-:Y:S01]  /*1100*/  LDGSTS.E.BYPASS.128 [R37+0xc000], desc[UR18][R20.64+0x180] ;  /* 0x0c00018014257fae */ /* 0x000fe2000b901c52 */
[----:B--2---:R-:W-:-:S03]  /*1110*/  IMAD.MOV.U32 R12, RZ, RZ, -0x40 ;  /* 0xffffffc0ff0c7424 */ /* 0x004fc600078e00ff */
[----:B------:R-:W0:Y:S04]  /*1120*/  LDGDEPBAR ;  /* 0x00000000000079af */ /* 0x000e280000000000 */
[----:B------:R2:W-:Y:S04]  /*1130*/  LDGSTS.E.BYPASS.128 [R25+0x20000], desc[UR18][R22.64+0x180] ;  /* 0x2000018016197fae */ /* 0x0005e8000b901c52 */
[----:B------:R3:W-:Y:S04]  /*1140*/  LDGSTS.E.BYPASS.128 [R27+0x20000], desc[UR18][R28.64+0x180] ;  /* 0x200001801c1b7fae */ /* 0x0007e8000b901c52 */
[----:B------:R4:W-:Y:S04]  /*1150*/  LDGSTS.E.BYPASS.128 [R35+0x20000], desc[UR18][R30.64+0x180] ;  /* 0x200001801e237fae */ /* 0x0009e8000b901c52 */
[----:B------:R5:W-:Y:S01]  /*1160*/  LDGSTS.E.BYPASS.128 [R37+0x20000], desc[UR18][R32.64+0x180] ;  /* 0x2000018020257fae */ /* 0x000be2000b901c52 */
[----:B-12---:R-:W-:-:S03]  /*1170*/  CS2R R24, SRZ ;  /* 0x0000000000187805 */ /* 0x006fc6000001ff00 */
[----:B------:R-:W0:Y:S01]  /*1180*/  LDGDEPBAR ;  /* 0x00000000000079af */ /* 0x000e220000000000 */
[----:B---3--:R-:W-:Y:S02]  /*1190*/  CS2R R26, SRZ ;  /* 0x00000000001a7805 */ /* 0x008fe4000001ff00 */
[----:B------:R-:W-:Y:S02]  /*11a0*/  CS2R R28, SRZ ;  /* 0x00000000001c7805 */ /* 0x000fe4000001ff00 */
[----:B----4-:R-:W-:Y:S02]  /*11b0*/  CS2R R30, SRZ ;  /* 0x00000000001e7805 */ /* 0x010fe4000001ff00 */
[----:B------:R-:W-:Y:S02]  /*11c0*/  CS2R R34, SRZ ;  /* 0x0000000000227805 */ /* 0x000fe4000001ff00 */
[----:B-----5:R-:W-:Y:S02]  /*11d0*/  CS2R R32, SRZ ;  /* 0x0000000000207805 */ /* 0x020fe4000001ff00 */
[----:B------:R-:W-:-:S07]  /*11e0*/  CS2R R36, SRZ ;  /* 0x0000000000247805 */ /* 0x000fce000001ff00 */
.L_x_0:
[----:B------:R-:W1:Y:S01]  /*11f0*/  SHFL.IDX PT, R13, R110, RZ, 0x1f ;  /* 0x00001fff6e0d7589 */ /* 0x000e6200000e0000 */
[----:B------:R-:W-:Y:S01]  /*1200*/  UIADD3 UR16, UR16, 0x1, URZ ;  /* 0x0000000110107890 */ /* 0x000fe2000fffe03f */
[----:B------:R-:W-:-:S04]  /*1210*/  DEPBAR.LE SB0, 0x6 ;  /* 0x000081800000791a */ /* 0x000fc80000000000 */
[----:B------:R-:W-:Y:S01]  /*1220*/  UISETP.GE.AND UP0, UPT, UR16, 0x5, UPT ;  /* 0x000000051000788c */ /* 0x000fe2000bf06270 */
[----:B------:R-:W-:Y:S01]  /*1230*/  BAR.SYNC.DEFER_BLOCKING 0x0 ;  /* 0x0000000000007b1d */ /* 0x000fe20000010000 */
[----:B------:R-:W-:Y:S01]  /*1240*/  UIADD3 UR15, UR15, 0x1, URZ ;  /* 0x000000010f0f7890 */ /* 0x000fe2000fffe03f */
[----:B------:R-:W-:Y:S01]  /*1250*/  VIADD R99, R12, 0x40 ;  /* 0x000000400c637836 */ /* 0x000fe20000000000 */
[----:B------:R-:W-:Y:S01]  /*1260*/  USEL UR16, UR16, URZ, !UP0 ;  /* 0x0000003f10107287 */ /* 0x000fe2000c000000 */
[----:B------:R-:W-:Y:S02]  /*1270*/  IADD3 R22, P1, R100, UR4, RZ ;  /* 0x0000000464167c10 */ /* 0x000fe4000ff3e0ff */
[----:B------:R-:W-:Y:S01]  /*1280*/  UMOV UR11, 0x40000040 ;  /* 0x40000040000b7882 */ /* 0x000fe20000000000 */
[----:B------:R-:W-:Y:S02]  /*1290*/  ISETP.GE.U32.AND P0, PT, R99, 0xb00, PT ;  /* 0x00000b006300780c */ /* 0x000fe40003f06070 */
[----:B------:R-:W-:-:S02]  /*12a0*/  IADD3.X R23, R10, UR5, RZ, P1, !PT ;  /* 0x000000050a177c10 */ /* 0x000fc40008ffe4ff */
[----:B------:R-:W-:Y:S02]  /*12b0*/  IADD3 R88, P1, R16, UR4, RZ ;  /* 0x0000000410587c10 */ /* 0x000fe4000ff3e0ff */
[----:B------:R-:W-:Y:S02]  /*12c0*/  IADD3 R92, P2, R9, UR4, RZ ;  /* 0x00000004095c7c10 */ /* 0x000fe4000ff5e0ff */
[----:B------:R-:W-:Y:S02]  /*12d0*/  IADD3.X R89, R90, UR5, RZ, P1, !PT ;  /* 0x000000055a597c10 */ /* 0x000fe40008ffe4ff */
[----:B-1----:R-:W-:Y:S02]  /*12e0*/  R2UR UR6, R13 ;  /* 0x000000000d0672ca */ /* 0x002fe400000e0000 */
[----:B------:R-:W-:Y:S02]  /*12f0*/  IADD3 R12, P1, R91, UR4, RZ ;  /* 0x000000045b0c7c10 */ /* 0x000fe4000ff3e0ff */
[----:B------:R-:W-:-:S02]  /*1300*/  IADD3.X R93, R11, UR5, RZ, P2, !PT ;  /* 0x000000050b5d7c10 */ /* 0x000fc400097fe4ff */
[----:B------:R-:W-:Y:S01]  /*1310*/  IADD3 R14, P2, R95, UR4, RZ ;  /* 0x000000045f0e7c10 */ /* 0x000fe2000ff5e0ff */
[----:B------:R-:W-:Y:S01]  /*1320*/  WARPGROUP.ARRIVE ;  /* 0x00000000000079c5 */ /* 0x000fe20000000000 */
[----:B------:R-:W-:Y:S02]  /*1330*/  IADD3 R18, P3, R96, UR4, RZ ;  /* 0x0000000460127c10 */ /* 0x000fe4000ff7e0ff */
[----:B------:R-:W-:Y:S02]  /*1340*/  IADD3.X R13, R94, UR5, RZ, P1, !PT ;  /* 0x000000055e0d7c10 */ /* 0x000fe40008ffe4ff */
[----:B------:R-:W-:Y:S01]  /*1350*/  IADD3 R20, P1, R106, UR4, RZ ;  /* 0x000000046a147c10 */ /* 0x000fe2000ff3e0ff */
[----:B------:R-:W-:Y:S01]  /*1360*/  USHF.L.U32 UR7, UR6, 0x7, URZ ;  /* 0x0000000706077899 */ /* 0x000fe2000800063f */
[----:B------:R-:W-:Y:S01]  /*1370*/  IADD3.X R15, R97, UR5, RZ, P2, !PT ;  /* 0x00000005610f7c10 */ /* 0x000fe200097fe4ff */
[----:B------:R-:W-:Y:S01]  /*1380*/  ULEA UR6, UR16, UR14, 0xe ;  /* 0x0000000e10067291 */ /* 0x000fe2000f8e703f */
[----:B------:R-:W-:Y:S01]  /*1390*/  IADD3.X R19, R109, UR5, RZ, P3, !PT ;  /* 0x000000056d137c10 */ /* 0x000fe20009ffe4ff */
[----:B------:R-:W-:Y:S01]  /*13a0*/  ULOP3.LUT UR7, UR7, 0x380, URZ, 0xc0, !UPT ;  /* 0x0000038007077892 */ /* 0x000fe2000f8ec03f */
[----:B------:R-:W-:Y:S01]  /*13b0*/  IADD3.X R21, R108, UR5, RZ, P1, !PT ;  /* 0x000000056c157c10 */ /* 0x000fe20008ffe4ff */
[----:B------:R-:W-:-:S02]  /*13c0*/  USHF.R.U32.HI UR8, URZ, 0x4, UR6 ;  /* 0x000000043f087899 */ /* 0x000fc40008011606 */
[----:B------:R-:W-:Y:S02]  /*13d0*/  UIADD3 UR6, UR6, 0x14000, URZ ;  /* 0x0001400006067890 */ /* 0x000fe4000fffe03f */
[----:B------:R-:W-:Y:S02]  /*13e0*/  ULOP3.LUT UR8, UR8, 0x3fff, URZ, 0xc0, !UPT ;  /* 0x00003fff08087892 */ /* 0x000fe4000f8ec03f */
[----:B------:R-:W-:Y:S02]  /*13f0*/  USHF.R.U32.HI UR6, URZ, 0x4, UR6 ;  /* 0x000000043f067899 */ /* 0x000fe40008011606 */
[----:B------:R-:W-:Y:S02]  /*1400*/  UIADD3 UR12, UP0, UR7, UR8, URZ ;  /* 0x00000008070c7290 */ /* 0x000fe4000ff1e03f */
[----:B------:R-:W-:Y:S02]  /*1410*/  ULOP3.LUT UR6, UR6, 0x3fff, URZ, 0xc0, !UPT ;  /* 0x00003fff06067892 */ /* 0x000fe4000f8ec03f */
[----:B------:R-:W-:-:S02]  /*1420*/  UIADD3.X UR13, URZ, URZ, URZ, UP0, !UPT ;  /* 0x0000003f3f0d7290 */ /* 0x000fc400087fe43f */
[----:B------:R-:W-:Y:S02]  /*1430*/  ULOP3.LUT UR10, UR6, 0x4000000, URZ, 0xfc, !UPT ;  /* 0x04000000060a7892 */ /* 0x000fe4000f8efc3f */
[----:B------:R-:W-:Y:S02]  /*1440*/  ULOP3.LUT UR8, UR12, 0x4000000, URZ, 0xfc, !UPT ;  /* 0x040000000c087892 */ /* 0x000fe4000f8efc3f */
[----:B------:R-:W-:Y:S01]  /*1450*/  ULOP3.LUT UR9, UR13, 0x40000040, URZ, 0xfc, !UPT ;  /* 0x400000400d097892 */ /* 0x000fe2000f8efc3f */
[----:B------:R-:W-:Y:S01]  /*1460*/  UMOV UR7, URZ ;  /* 0x0000003f00077c82 */ /* 0x000fe20008000000 */
[----:B------:R-:W-:-:S04]  /*1470*/  UISETP.GE.AND UP0, UPT, UR15, 0x5, UPT ;  /* 0x000000050f00788c */ /* 0x000fc8000bf06270 */
[----:B------:R-:W-:-:S03]  /*1480*/  USEL UR15, UR15, URZ, !UP0 ;  /* 0x0000003f0f0f7287 */ /* 0x000fc6000c000000 */
[----:B------:R-:W-:Y:S01]  /*1490*/  HGMMA.64x128x16.F32.BF16 R24, gdesc[UR8], R24 ;  /* 0x01e00000081879f0 */ /* 0x000fe20008701818 */
[----:B------:R-:W-:Y:S01]  /*14a0*/  UMOV UR8, 0x4000002 ;  /* 0x0400000200087882 */ /* 0x000fe20000000000 */
[----:B------:R-:W-:Y:S02]  /*14b0*/  UMOV UR9, 0x40000040 ;  /* 0x4000004000097882 */ /* 0x000fe40000000000 */
[----:B------:R-:W-:Y:S02]  /*14c0*/  UIADD3.64 UR10, UR6, UR8, URZ ;  /* 0x00000008060a7297 */ /* 0x000fe4000fffe03f */
[----:B------:R-:W-:-:S09]  /*14d0*/  UIADD3.64 UR8, UR12, UR8, URZ ;  /* 0x000000080c087297 */ /* 0x000fd2000fffe03f */
        /* <DEDUP_REMOVED lines=9> */
[----:B------:R-:W-:Y:S02]  /*1570*/  UIADD3.64 UR8, UR12, UR8, URZ ;  /* 0x000000080c087297 */ /* 0x000fe4000fffe03f */
[----:B------:R-:W-:-:S06]  /*1580*/  ULEA UR6, UR15, UR14, 0xe ;  /* 0x0000000e0f067291 */ /* 0x000fcc000f8e703f */
[----:B------:R-:W-:Y:S02]  /*1590*/  LEA R101, R8, UR6, 0x1 ;  /* 0x0000000608657c11 */ /* 0x000fe4000f8e08ff */
[----:B------:R-:W-:Y:S02]  /*15a0*/  LEA R103, R5, UR6, 0x1 ;  /* 0x0000000605677c11 */ /* 0x000fe4000f8e08ff */
[----:B------:R-:W-:Y:S02]  /*15b0*/  LEA R105, R6, UR6, 0x1 ;  /* 0x0000000606697c11 */ /* 0x000fe4000f8e08ff */
[----:B------:R-:W-:Y:S01]  /*15c0*/  LEA R107, R7, UR6, 0x1 ;  /* 0x00000006076b7c11 */ /* 0x000fe2000f8e08ff */
[----:B------:R-:W-:Y:S03]  /*15d0*/  HGMMA.64x128x16.F32.BF16 R24, gdesc[UR8], R24, gsb0 ;  /* 0x01e00000081879f0 */ /* 0x000fe60008001818 */
[----:B------:R-:W-:-:S02]  /*15e0*/  WARPGROUP.DEPBAR.LE gsb0, 0x1 ;  /* 0x00008000000079c5 */ /* 0x000fc40000010100 */
[----:B------:R-:W-:Y:S06]  /*15f0*/  BAR.SYNC.DEFER_BLOCKING 0x0 ;  /* 0x0000000000007b1d */ /* 0x000fec0000010000 */
[----:B------:R-:W-:Y:S01]  /*1600*/  @!PT LDS RZ, [RZ] ;  /* 0x00000000fffff984 */ /* 0x000fe20000000800 */
[----:B------:R-:W-:Y:S01]  /*1610*/  @!PT LDS RZ, [RZ] ;  /* 0x00000000fffff984 */ /* 0x000fe20000000800 */
[----:B------:R-:W-:Y:S01]  /*1620*/  @!PT LDS RZ, [RZ] ;  /* 0x00000000fffff984 */ /* 0x000fe20000000800 */
[----:B------:R1:W-:Y:S04]  /*1630*/  LDGSTS.E.BYPASS.128 [R101], desc[UR18][R22.64], !P0 ;  /* 0x0000000016657fae */ /* 0x0003e8000c101c52 */
[----:B------:R-:W-:Y:S04]  /*1640*/  LDGSTS.E.BYPASS.128 [R103], desc[UR18][R92.64], !P0 ;  /* 0x000000005c677fae */ /* 0x000fe8000c101c52 */
[----:B------:R-:W-:Y:S01]  /*1650*/  LDGSTS.E.BYPASS.128 [R105], desc[UR18][R88.64], !P0 ;  /* 0x0000000058697fae */ /* 0x000fe2000c101c52 */
[----:B-1----:R-:W-:-:S03]  /*1660*/  IADD3 R22, P4, R102, UR4, RZ ;  /* 0x0000000466167c10 */ /* 0x002fc6000ff9e0ff */
[----:B------:R1:W-:Y:S01]  /*1670*/  LDGSTS.E.BYPASS.128 [R107], desc[UR18][R12.64], !P0 ;  /* 0x000000000c6b7fae */ /* 0x0003e2000c101c52 */
[----:B------:R-:W-:Y:S01]  /*1680*/  UIADD3 UR4, UP0, UR4, 0x80, URZ ;  /* 0x0000008004047890 */ /* 0x000fe2000ff1e03f */
[----:B------:R-:W-:Y:S02]  /*1690*/  IADD3.X R23, R104, UR5, RZ, P4, !PT ;  /* 0x0000000568177c10 */ /* 0x000fe4000a7fe4ff */
[----:B------:R-:W0:Y:S01]  /*16a0*/  LDGDEPBAR ;  /* 0x00000000000079af */ /* 0x000e220000000000 */
[----:B------:R-:W-:-:S03]  /*16b0*/  UIADD3.X UR5, URZ, UR5, URZ, UP0, !UPT ;  /* 0x000000053f057290 */ /* 0x000fc600087fe43f */
[----:B------:R2:W-:Y:S04]  /*16c0*/  LDGSTS.E.BYPASS.128 [R101+0x14000], desc[UR18][R14.64], !P0 ;  /* 0x140000000e657fae */ /* 0x0005e8000c101c52 */
[----:B------:R2:W-:Y:S01]  /*16d0*/  LDGSTS.E.BYPASS.128 [R103+0x14000], desc[UR18][R18.64], !P0 ;  /* 0x1400000012677fae */ /* 0x0005e2000c101c52 */
[----:B-1----:R-:W-:-:S03]  /*16e0*/  IMAD.MOV.U32 R12, RZ, RZ, R99 ;  /* 0x000000ffff0c7224 */ /* 0x002fc600078e0063 */
[----:B------:R2:W-:Y:S04]  /*16f0*/  LDGSTS.E.BYPASS.128 [R105+0x14000], desc[UR18][R20.64], !P0 ;  /* 0x1400000014697fae */ /* 0x0005e8000c101c52 */
[----:B------:R2:W-:Y:S01]  /*1700*/  LDGSTS.E.BYPASS.128 [R107+0x14000], desc[UR18][R22.64], !P0 ;  /* 0x14000000166b7fae */ /* 0x0005e2000c101c52 */
[----:B------:R-:W-:-:S03]  /*1710*/  ISETP.GE.U32.AND P0, PT, R99, 0xbc0, PT ;  /* 0x00000bc06300780c */ /* 0x000fc60003f06070 */
[----:B------:R-:W0:Y:S10]  /*1720*/  LDGDEPBAR ;  /* 0x00000000000079af */ /* 0x000e340000000000 */
[----:B--2---:R-:W-:Y:S05]  /*1730*/  @!P0 BRA `(.L_x_0) ;  /* 0xfffffff800ac8947 */ /* 0x004fea000383ffff */
[----:B------:R-:W-:Y:S02]  /*1740*/  WARPGROUP.DEPBAR.LE gsb0, 0x0 ;  /* 0x00008000000079c5 */ /* 0x000fe40000010000 */
[----:B------:R-:W-:Y:S01]  /*1750*/  LOP3.LUT R88, R98, 0x7, RZ, 0xc0, !PT ;  /* 0x0000000762587812 */ /* 0x000fe200078ec0ff */
[----:B------:R-:W-:-:S04]  /*1760*/  DEPBAR.LE SB0, 0x0 ;  /* 0x000080000000791a */ /* 0x000fc80000000000 */
[----:B------:R-:W-:Y:S01]  /*1770*/  SHF.R.U32.HI R5, RZ, 0x2, R0 ;  /* 0x00000002ff057819 */ /* 0x000fe20000011600 */
[----:B------:R-:W-:Y:S02]  /*1780*/  IMAD.SHL.U32 R6, R0, 0x2, RZ ;  /* 0x0000000200067824 */ /* 0x000fe400078e00ff */
[----:B------:R-:W-:Y:S01]  /*1790*/  IMAD.SHL.U32 R8, R88, 0x10, RZ ;  /* 0x0000001058087824 */ /* 0x000fe200078e00ff */
[----:B------:R-:W-:Y:S02]  /*17a0*/  SGXT.U32 R5, R5, 0x3 ;  /* 0x000000030505781a */ /* 0x000fe40000000000 */
[----:B------:R-:W-:Y:S02]  /*17b0*/  LOP3.LUT R6, R6, 0x6, RZ, 0xc0, !PT ;  /* 0x0000000606067812 */ /* 0x000fe400078ec0ff */
[----:B------:R-:W-:-:S05]  /*17c0*/  LOP3.LUT R5, R8, R5, RZ, 0xfc, !PT ;  /* 0x0000000508057212 */ /* 0x000fca00078efcff */
[----:B------:R-:W-:Y:S02]  /*17d0*/  IMAD R5, R5, 0x88, R6 ;  /* 0x0000008805057824 */ /* 0x000fe400078e0206 */
[----:B------:R-:W1:Y:S03]  /*17e0*/  LDC.64 R6, c[0x0][0x210] ;  /* 0x00008400ff067b82 */ /* 0x000e660000000a00 */
[----:B------:R-:W-:-:S05]  /*17f0*/  LEA R5, R5, UR14, 0x2 ;  /* 0x0000000e05057c11 */ /* 0x000fca000f8e10ff */
[----:B------:R-:W-:Y:S06]  /*1800*/  BAR.SYNC.DEFER_BLOCKING 0x0 ;  /* 0x0000000000007b1d */ /* 0x000fec0000010000 */
[----:B------:R2:W-:Y:S04]  /*1810*/  STS.64 [R5], R24 ;  /* 0x0000001805007388 */ /* 0x0005e80000000a00 */
[----:B------:R3:W-:Y:S04]  /*1820*/  STS.64 [R5+0x1100], R26 ;  /* 0x0011001a05007388 */ /* 0x0007e80000000a00 */
[----:B------:R-:W-:Y:S04]  /*1830*/  STS.64 [R5+0x20], R28 ;  /* 0x0000201c05007388 */ /* 0x000fe80000000a00 */
[----:B------:R-:W-:Y:S01]  /*1840*/  STS.64 [R5+0x1120], R30 ;  /* 0x0011201e05007388 */ /* 0x000fe20000000a00 */
[----:B--2---:R-:W-:-:S03]  /*1850*/  CS2R R24, SRZ ;  /* 0x0000000000187805 */ /* 0x004fc6000001ff00 */
[----:B------:R-:W-:Y:S01]  /*1860*/  STS.64 [R5+0x40], R32 ;  /* 0x0000402005007388 */ /* 0x000fe20000000a00 */
[----:B---3--:R-:W-:-:S03]  /*1870*/  CS2R R26, SRZ ;  /* 0x00000000001a7805 */ /* 0x008fc6000001ff00 */
[----:B------:R-:W-:Y:S04]  /*1880*/  STS.64 [R5+0x1140], R34 ;  /* 0x0011402205007388 */ /* 0x000fe80000000a00 */
[----:B------:R-:W-:Y:S04]  /*1890*/  STS.64 [R5+0x60], R36 ;  /* 0x0000602405007388 */ /* 0x000fe80000000a00 */
[----:B------:R2:W-:Y:S04]  /*18a0*/  STS.64 [R5+0x1160], R38 ;  /* 0x0011602605007388 */ /* 0x0005e80000000a00 */
[----:B------:R-:W-:Y:S04]  /*18b0*/  STS.64 [R5+0x80], R40 ;  /* 0x0000802805007388 */ /* 0x000fe80000000a00 */
[----:B------:R-:W-:Y:S04]  /*18c0*/  STS.64 [R5+0x1180], R42 ;  /* 0x0011802a05007388 */ /* 0x000fe80000000a00 */
[----:B------:R3:W-:Y:S01]  /*18d0*/  STS.64 [R5+0xa0], R44 ;  /* 0x0000a02c05007388 */ /* 0x0007e20000000a00 */
[----:B--2---:R-:W-:-:S03]  /*18e0*/  LOP3.LUT R39, R4, 0x78, R3, 0xf8, !PT ;  /* 0x0000007804277812 */ /* 0x004fc600078ef803 */
[----:B------:R-:W-:Y:S01]  /*18f0*/  STS.64 [R5+0x11a0], R46 ;  /* 0x0011a02e05007388 */ /* 0x000fe20000000a00 */
[C---:B------:R-:W-:Y:S01]  /*1900*/  ISETP.GE.AND P0, PT, R39.reuse, 0xc00, PT ;  /* 0x00000c002700780c */ /* 0x040fe20003f06270 */
[----:B-1----:R-:W-:Y:S02]  /*1910*/  IMAD.WIDE R36, R39, 0x2, R6 ;  /* 0x0000000227247825 */ /* 0x002fe400078e0206 */
[----:B------:R-:W-:Y:S01]  /*1920*/  STS.64 [R5+0xc0], R48 ;  /* 0x0000c03005007388 */ /* 0x000fe20000000a00 */
[----:B------:R-:W-:-:S03]  /*1930*/  ISETP.LT.AND P1, PT, R2, R17, !P0 ;  /* 0x000000110200720c */ /* 0x000fc60004721270 */
[----:B------:R-:W-:Y:S04]  /*1940*/  STS.64 [R5+0x11c0], R50 ;  /* 0x0011c03205007388 */ /* 0x000fe80000000a00 */
        /* <DEDUP_REMOVED lines=8> */
[----:B------:R1:W-:Y:S04]  /*19d0*/  STS.64 [R5+0x160], R68 ;  /* 0x0001604405007388 */ /* 0x0003e80000000a00 */
[----:B------:R2:W-:Y:S04]  /*19e0*/  STS.64 [R5+0x1260], R70 ;  /* 0x0012604605007388 */ /* 0x0005e80000000a00 */
[----:B------:R-:W-:Y:S04]  /*19f0*/  STS.64 [R5+0x180], R72 ;  /* 0x0001804805007388 */ /* 0x000fe80000000a00 */
[----:B------:R-:W-:Y:S04]  /*1a00*/  STS.64 [R5+0x1280], R74 ;  /* 0x0012804a05007388 */ /* 0x000fe80000000a00 */
[----:B------:R-:W-:Y:S04]  /*1a10*/  STS.64 [R5+0x1a0], R76 ;  /* 0x0001a04c05007388 */ /* 0x000fe80000000a00 */
[----:B------:R-:W-:Y:S04]  /*1a20*/  STS.64 [R5+0x12a0], R78 ;  /* 0x0012a04e05007388 */ /* 0x000fe80000000a00 */
[----:B------:R-:W-:Y:S04]  /*1a30*/  STS.64 [R5+0x1c0], R80 ;  /* 0x0001c05005007388 */ /* 0x000fe80000000a00 */
[----:B------:R-:W-:Y:S04]  /*1a40*/  STS.64 [R5+0x12c0], R82 ;  /* 0x0012c05205007388 */ /* 0x000fe80000000a00 */
[----:B------:R-:W-:Y:S04]  /*1a50*/  STS.64 [R5+0x1e0], R84 ;  /* 0x0001e05405007388 */ /* 0x000fe80000000a00 */
[----:B------:R4:W-:Y:S01]  /*1a60*/  STS.64 [R5+0x12e0], R86 ;  /* 0x0012e05605007388 */ /* 0x0009e20000000a00 */
[----:B------:R-:W-:-:S02]  /*1a70*/  LOP3.LUT R4, R2, 0x10, RZ, 0xfc, !PT ;  /* 0x0000001002047812 */ /* 0x000fc400078efcff */
[----:B------:R-:W-:Y:S02]  /*1a80*/  CS2R R28, SRZ ;  /* 0x00000000001c7805 */ /* 0x000fe4000001ff00 */
[C---:B------:R-:W-:Y:S01]  /*1a90*/  LOP3.LUT R6, R2.reuse, 0x30, RZ, 0xfc, !PT ;  /* 0x0000003002067812 */ /* 0x040fe200078efcff */
[----:B------:R-:W-:Y:S01]  /*1aa0*/  BAR.SYNC.DEFER_BLOCKING 0x0 ;  /* 0x0000000000007b1d */ /* 0x000fe20000010000 */
[----:B------:R-:W-:Y:S02]  /*1ab0*/  CS2R R30, SRZ ;  /* 0x00000000001e7805 */ /* 0x000fe4000001ff00 */
[C---:B------:R-:W-:Y:S02]  /*1ac0*/  LOP3.LUT R16, R2.reuse, 0x60, RZ, 0xfc, !PT ;  /* 0x0000006002107812 */ /* 0x040fe400078efcff */
[----:B------:R-:W-:Y:S02]  /*1ad0*/  LOP3.LUT R18, R2, 0x70, RZ, 0xfc, !PT ;  /* 0x0000007002127812 */ /* 0x000fe400078efcff */
[----:B------:R-:W-:-:S02]  /*1ae0*/  P2R R8, PR, RZ, 0x2 ;  /* 0x00000002ff087803 */ /* 0x000fc40000000000 */
[----:B------:R-:W-:Y:S02]  /*1af0*/  CS2R R10, SRZ ;  /* 0x00000000000a7805 */ /* 0x000fe4000001ff00 */
[----:B------:R-:W-:Y:S02]  /*1b00*/  CS2R R12, SRZ ;  /* 0x00000000000c7805 */ /* 0x000fe4000001ff00 */
[----:B------:R-:W-:Y:S02]  /*1b10*/  CS2R R14, SRZ ;  /* 0x00000000000e7805 */ /* 0x000fe4000001ff00 */
[----:B------:R-:W-:Y:S02]  /*1b20*/  CS2R R20, SRZ ;  /* 0x0000000000147805 */ /* 0x000fe4000001ff00 */
[----:B------:R-:W-:Y:S02]  /*1b30*/  CS2R R22, SRZ ;  /* 0x0000000000167805 */ /* 0x000fe4000001ff00 */
[----:B------:R-:W-:Y:S01]  /*1b40*/  SHF.R.U32.HI R0, RZ, 0x4, R0 ;  /* 0x00000004ff007819 */ /* 0x000fe20000011600 */
[----:B------:R-:W-:Y:S01]  /*1b50*/  IMAD.SHL.U32 R33, R88, 0x2, RZ ;  /* 0x0000000258217824 */ /* 0x000fe200078e00ff */
[----:B---3--:R-:W3:Y:S01]  /*1b60*/  LDC.64 R44, c[0x0][0x228] ;  /* 0x00008a00ff2c7b82 */ /* 0x008ee20000000a00 */
[----:B------:R-:W5:Y:S01]  /*1b70*/  @P1 LDG.E.EL.128 R24, desc[UR18][R36.64] ;  /* 0x0000001224181981 */ /* 0x000f62000c2e1d00 */
[----:B------:R-:W-:-:S02]  /*1b80*/  ISETP.LT.AND P6, PT, R4, R17, !P0 ;  /* 0x000000110400720c */ /* 0x000fc400047c1270 */
[----:B------:R-:W-:Y:S02]  /*1b90*/  LOP3.LUT R4, R2, 0x20, RZ, 0xfc, !PT ;  /* 0x0000002002047812 */ /* 0x000fe400078efcff */
[-C--:B------:R-:W-:Y:S02]  /*1ba0*/  ISETP.LT.AND P4, PT, R6, R17.reuse, !P0 ;  /* 0x000000110600720c */ /* 0x080fe40004781270 */
[-C--:B------:R-:W-:Y:S02]  /*1bb0*/  ISETP.LT.AND P5, PT, R4, R17.reuse, !P0 ;  /* 0x000000110400720c */ /* 0x080fe400047a1270 */
[C---:B------:R-:W-:Y:S02]  /*1bc0*/  LOP3.LUT R6, R2.reuse, 0x50, RZ, 0xfc, !PT ;  /* 0x0000005002067812 */ /* 0x040fe400078efcff */
[----:B------:R-:W-:Y:S02]  /*1bd0*/  LOP3.LUT R4, R2, 0x40, RZ, 0xfc, !PT ;  /* 0x0000004002047812 */ /* 0x000fe400078efcff */
[-C--:B------:R-:W-:Y:S01]  /*1be0*/  ISETP.LT.AND P2, PT, R6, R17.reuse, !P0 ;  /* 0x000000110600720c */ /* 0x080fe20004741270 */
[----:B------:R-:W3:Y:S01]  /*1bf0*/  @P6 LDG.E.EL.128 R28, desc[UR18][R36.64] ;  /* 0x00000012241c6981 */ /* 0x000ee2000c2e1d00 */
[----:B------:R-:W-:-:S02]  /*1c00*/  ISETP.LT.AND P1, PT, R16, R17, !P0 ;  /* 0x000000111000720c */ /* 0x000fc40004721270 */
[----:B-1----:R-:W-:Y:S02]  /*1c10*/  CS2R R68, SRZ ;  /* 0x0000000000447805 */ /* 0x002fe4000001ff00 */
[-C--:B------:R-:W-:Y:S02]  /*1c20*/  ISETP.LT.AND P3, PT, R4, R17.reuse, !P0 ;  /* 0x000000110400720c */ /* 0x080fe40004761270 */
[----:B--2---:R-:W-:Y:S02]  /*1c30*/  CS2R R70, SRZ ;  /* 0x0000000000467805 */ /* 0x004fe4000001ff00 */
[----:B------:R-:W-:Y:S02]  /*1c40*/  ISETP.LT.AND P0, PT, R18, R17, !P0 ;  /* 0x000000111200720c */ /* 0x000fe40004701270 */
[----:B------:R-:W-:Y:S02]  /*1c50*/  P2R R46, PR, RZ, 0x40 ;  /* 0x00000040ff2e7803 */ /* 0x000fe40000000000 */
[----:B----4-:R-:W-:-:S02]  /*1c60*/  CS2R R4, SRZ ;  /* 0x0000000000047805 */ /* 0x010fc4000001ff00 */
[----:B------:R-:W-:Y:S02]  /*1c70*/  ISETP.NE.AND P6, PT, R8, RZ, PT ;  /* 0x000000ff0800720c */ /* 0x000fe40003fc5270 */
[----:B------:R-:W-:Y:S02]  /*1c80*/  CS2R R6, SRZ ;  /* 0x0000000000067805 */ /* 0x000fe4000001ff00 */
[----:B------:R-:W-:Y:S02]  /*1c90*/  CS2R R8, SRZ ;  /* 0x0000000000087805 */ /* 0x000fe4000001ff00 */
[----:B------:R-:W-:Y:S02]  /*1ca0*/  CS2R R16, SRZ ;  /* 0x0000000000107805 */ /* 0x000fe4000001ff00 */
[----:B------:R-:W-:Y:S01]  /*1cb0*/  CS2R R18, SRZ ;  /* 0x0000000000127805 */ /* 0x000fe2000001ff00 */
[----:B------:R-:W2:Y:S04]  /*1cc0*/  @P5 LDG.E.EL.128 R68, desc[UR18][R36.64] ;  /* 0x0000001224445981 */ /* 0x000ea8000c2e1d00 */
[----:B------:R-:W4:Y:S04]  /*1cd0*/  @P2 LDG.E.EL.128 R4, desc[UR18][R36.64] ;  /* 0x0000001224042981 */ /* 0x000f28000c2e1d00 */
[----:B------:R-:W2:Y:S04]  /*1ce0*/  @P1 LDG.E.EL.128 R8, desc[UR18][R36.64] ;  /* 0x0000001224081981 */ /* 0x000ea8000c2e1d00 */
[----:B------:R-:W2:Y:S04]  /*1cf0*/  @P3 LDG.E.EL.128 R12, desc[UR18][R36.64] ;  /* 0x00000012240c3981 */ /* 0x000ea8000c2e1d00 */
[----:B------:R-:W4:Y:S04]  /*1d00*/  @P0 LDG.E.EL.128 R16, desc[UR18][R36.64] ;  /* 0x0000001224100981 */ /* 0x000f28000c2e1d00 */
[----:B------:R1:W4:Y:S01]  /*1d10*/  @P4 LDG.E.EL.128 R20, desc[UR18][R36.64] ;  /* 0x0000001224144981 */ /* 0x000322000c2e1d00 */
[----:B------:R-:W-:-:S02]  /*1d20*/  SGXT.U32 R0, R0, 0x1 ;  /* 0x000000010000781a */ /* 0x000fc40000000000 */
[----:B------:R-:W-:Y:S02]  /*1d30*/  LOP3.LUT R3, R3, 0x78, RZ, 0xc0, !PT ;  /* 0x0000007803037812 */ /* 0x000fe400078ec0ff */
[----:B------:R-:W-:-:S05]  /*1d40*/  LOP3.LUT R0, R33, R0, RZ, 0xfc, !PT ;  /* 0x0000000021007212 */ /* 0x000fca00078efcff */
[----:B------:R-:W-:-:S05]  /*1d50*/  IMAD R0, R0, 0x88, R3 ;  /* 0x0000008800007824 */ /* 0x000fca00078e0203 */
[----:B------:R-:W-:-:S05]  /*1d60*/  LEA R0, R0, UR14, 0x2 ;  /* 0x0000000e00007c11 */ /* 0x000fca000f8e10ff */
[----:B------:R-:W1:Y:S04]  /*1d70*/  LDS.128 R40, [R0] ;  /* 0x0000000000287984 */ /* 0x000e680000000c00 */
[----:B------:R-:W1:Y:S01]  /*1d80*/  LDS.128 R32, [R0+0x10] ;  /* 0x0000100000207984 */ /* 0x000e620000000c00 */
[C---:B-----5:R-:W-:Y:S01]  /*1d90*/  PRMT R3, R24.reuse, 0x7632, R3 ;  /* 0x0000763218037816 */ /* 0x060fe20000000003 */
[----:B-1----:R-:W-:Y:S01]  /*1da0*/  IMAD.U32 R37, R24, 0x10000, RZ ;  /* 0x0001000018257824 */ /* 0x002fe200078e00ff */
[C---:B------:R-:W-:Y:S01]  /*1db0*/  PRMT R24, R25.reuse, 0x7632, R24 ;  /* 0x0000763219187816 */ /* 0x040fe20000000018 */
[----:B------:R-:W-:Y:S01]  /*1dc0*/  IMAD.U32 R47, R25, 0x10000, RZ ;  /* 0x00010000192f7824 */ /* 0x000fe200078e00ff */
[----:B------:R-:W-:Y:S01]  /*1dd0*/  PRMT R25, R26, 0x7632, R25 ;  /* 0x000076321a197816 */ /* 0x000fe20000000019 */
[----:B------:R-:W-:-:S02]  /*1de0*/  IMAD.U32 R36, R3, 0x10000, RZ ;  /* 0x0001000003247824 */ /* 0x000fc400078e00ff */
[----:B------:R-:W-:Y:S01]  /*1df0*/  IMAD.U32 R49, R26, 0x10000, RZ ;  /* 0x000100001a317824 */ /* 0x000fe200078e00ff */
[----:B------:R-:W-:Y:S01]  /*1e00*/  PRMT R26, R27, 0x7632, R26 ;  /* 0x000076321b1a7816 */ /* 0x000fe2000000001a */
[----:B------:R-:W-:Y:S01]  /*1e10*/  FADD R38, R41, R36 ;  /* 0x0000002429267221 */ /* 0x000fe20000000000 */
[----:B------:R-:W-:Y:S01]  /*1e20*/  FADD R37, R40, R37 ;  /* 0x0000002528257221 */ /* 0x000fe20000000000 */
[----:B------:R-:W-:Y:S02]  /*1e30*/  IMAD.U32 R36, R25, 0x10000, RZ ;  /* 0x0001000019247824 */ /* 0x000fe400078e00ff */
[----:B------:R-:W-:Y:S02]  /*1e40*/  IMAD.U32 R27, R27, 0x10000, RZ ;  /* 0x000100001b1b7824 */ /* 0x000fe400078e00ff */
[----:B------:R-:W-:Y:S02]  /*1e50*/  IMAD.U32 R26, R26, 0x10000, RZ ;  /* 0x000100001a1a7824 */ /* 0x000fe400078e00ff */
[----:B------:R-:W-:Y:S01]  /*1e60*/  FADD R33, R33, R36 ;  /* 0x0000002421217221 */ /* 0x000fe20000000000 */
[----:B------:R-:W-:Y:S01]  /*1e70*/  IMAD R3, R2, 0xc00, R39 ;  /* 0x00000c0002037824 */ /* 0x000fe200078e0227 */
[----:B------:R-:W-:-:S02]  /*1e80*/  F2FP.BF16.F32.PACK_AB R48, R38, R37 ;  /* 0x000000252630723e */ /* 0x000fc400000010ff */
[----:B------:R-:W1:Y:S01]  /*1e90*/  LDS.128 R36, [R0+0x2200] ;  /* 0x0022000000247984 */ /* 0x000e620000000c00 */
[----:B------:R-:W-:Y:S02]  /*1ea0*/  IMAD.U32 R24, R24, 0x10000, RZ ;  /* 0x0001000018187824 */ /* 0x000fe400078e00ff */
[----:B------:R-:W-:Y:S01]  /*1eb0*/  FADD R27, R34, R27 ;  /* 0x0000001b221b7221 */ /* 0x000fe20000000000 */
[----:B------:R-:W-:Y:S01]  /*1ec0*/  FADD R26, R35, R26 ;  /* 0x0000001a231a7221 */ /* 0x000fe20000000000 */
[----:B------:R-:W-:-:S04]  /*1ed0*/  FADD R43, R43, R24 ;  /* 0x000000182b2b7221 */ /* 0x000fc80000000000 */
[----:B------:R-:W-:Y:S02]  /*1ee0*/  F2FP.BF16.F32.PACK_AB R51, R26, R27 ;  /* 0x0000001b1a33723e */ /* 0x000fe400000010ff */
[----:B------:R-:W5:Y:S01]  /*1ef0*/  LDS.128 R24, [R0+0x2210] ;  /* 0x0022100000187984 */ /* 0x000f620000000c00 */
[----:B------:R-:W-:Y:S01]  /*1f00*/  FADD R32, R32, R49 ;  /* 0x0000003120207221 */ /* 0x000fe20000000000 */
[C---:B---3--:R-:W-:Y:S01]  /*1f10*/  PRMT R2, R28.reuse, 0x7632, R2 ;  /* 0x000076321c027816 */ /* 0x048fe20000000002 */
[----:B------:R-:W-:Y:S02]  /*1f20*/  IMAD.U32 R35, R28, 0x10000, RZ ;  /* 0x000100001c237824 */ /* 0x000fe400078e00ff */
[----:B------:R-:W-:Y:S01]  /*1f30*/  FADD R42, R42, R47 ;  /* 0x0000002f2a2a7221 */ /* 0x000fe20000000000 */
[C---:B------:R-:W-:Y:S01]  /*1f40*/  PRMT R28, R29.reuse, 0x7632, R28 ;  /* 0x000076321d1c7816 */ /* 0x040fe2000000001c */
[----:B------:R-:W-:Y:S01]  /*1f50*/  IMAD.U32 R41, R29, 0x10000, RZ ;  /* 0x000100001d297824 */ /* 0x000fe200078e00ff */
[----:B------:R-:W-:Y:S01]  /*1f60*/  F2FP.BF16.F32.PACK_AB R50, R33, R32 ;  /* 0x000000202132723e */ /* 0x000fe200000010ff */
[----:B------:R-:W-:Y:S01]  /*1f70*/  IMAD.U32 R2, R2, 0x10000, RZ ;  /* 0x0001000002027824 */ /* 0x000fe200078e00ff */
[----:B------:R-:W-:Y:S01]  /*1f80*/  PRMT R29, R30, 0x7632, R29 ;  /* 0x000076321e1d7816 */ /* 0x000fe2000000001d */
[----:B------:R-:W-:Y:S01]  /*1f90*/  IMAD.WIDE R32, R3, 0x2, R44 ;  /* 0x0000000203207825 */ /* 0x000fe200078e022c */
[----:B------:R-:W-:-:S03]  /*1fa0*/  F2FP.BF16.F32.PACK_AB R49, R43, R42 ;  /* 0x0000002a2b31723e */ /* 0x000fc600000010ff */
[----:B------:R-:W-:Y:S02]  /*1fb0*/  IMAD.U32 R28, R28, 0x10000, RZ ;  /* 0x000100001c1c7824 */ /* 0x000fe400078e00ff */
[----:B------:R-:W-:Y:S01]  /*1fc0*/  IMAD.U32 R43, R30, 0x10000, RZ ;  /* 0x000100001e2b7824 */ /* 0x000fe200078e00ff */
[----:B------:R-:W-:Y:S01]  /*1fd0*/  PRMT R30, R31, 0x7632, R30 ;  /* 0x000076321f1e7816 */ /* 0x000fe2000000001e */
[----:B------:R3:W-:Y:S01]  /*1fe0*/  @P6 STG.E.128 desc[UR18][R32.64], R48 ;  /* 0x0000003020006986 */ /* 0x0007e2000c101d12 */
[----:B--2---:R-:W-:Y:S01]  /*1ff0*/  IMAD.U32 R95, R68, 0x10000, RZ ;  /* 0x00010000445f7824 */ /* 0x004fe200078e00ff */
[C---:B----4-:R-:W-:Y:S01]  /*2000*/  PRMT R76, R4.reuse, 0x7632, R76 ;  /* 0x00007632044c7816 */ /* 0x050fe2000000004c */
[----:B------:R-:W-:Y:S01]  /*2010*/  IMAD.U32 R97, R69, 0x10000, RZ ;  /* 0x0001000045617824 */ /* 0x000fe200078e00ff */
[----:B------:R-:W-:Y:S01]  /*2020*/  PRMT R80, R5, 0x7632, R80 ;  /* 0x0000763205507816 */ /* 0x000fe20000000050 */
[----:B------:R-:W-:Y:S01]  /*2030*/  IMAD.U32 R77, R4, 0x10000, RZ ;  /* 0x00010000044d7824 */ /* 0x000fe200078e00ff */
[----:B------:R-:W-:Y:S01]  /*2040*/  PRMT R74, R7, 0x7632, R74 ;  /* 0x00007632074a7816 */ /* 0x000fe2000000004a */
[----:B------:R-:W-:Y:S01]  /*2050*/  IMAD.U32 R79, R5, 0x10000, RZ ;  /* 0x00010000054f7824 */ /* 0x000fe200078e00ff */
[----:B------:R-:W-:Y:S01]  /*2060*/  PRMT R52, R10, 0x7632, R52 ;  /* 0x000076320a347816 */ /* 0x000fe20000000034 */
[----:B------:R-:W-:-:S02]  /*2070*/  IMAD.U32 R73, R7, 0x10000, RZ ;  /* 0x0001000007497824 */ /* 0x000fc400078e00ff */
[----:B-1----:R-:W-:Y:S01]  /*2080*/  FADD R37, R37, R2 ;  /* 0x0000000225257221 */ /* 0x002fe20000000000 */
[----:B------:R-:W-:Y:S02]  /*2090*/  IMAD.U32 R2, R29, 0x10000, RZ ;  /* 0x000100001d027824 */ /* 0x000fe400078e00ff */
[--C-:B------:R-:W-:Y:S01]  /*20a0*/  FADD R34, R39, R28.reuse ;  /* 0x0000001c27227221 */ /* 0x100fe20000000000 */
[----:B------:R-:W-:Y:S01]  /*20b0*/  PRMT R28, R68, 0x7632, R28 ;  /* 0x00007632441c7816 */ /* 0x000fe2000000001c */
[----:B------:R-:W-:Y:S01]  /*20c0*/  IMAD.U32 R53, R10, 0x10000, RZ ;  /* 0x000100000a357824 */ /* 0x000fe200078e00ff */
[----:B------:R-:W-:Y:S01]  /*20d0*/  PRMT R29, R69, 0x7632, R29 ;  /* 0x00007632451d7816 */ /* 0x000fe2000000001d */
[C---:B------:R-:W-:Y:S01]  /*20e0*/  IMAD.U32 R69, R6.reuse, 0x10000, RZ ;  /* 0x0001000006457824 */ /* 0x040fe200078e00ff */
[----:B------:R-:W-:Y:S01]  /*20f0*/  PRMT R68, R6, 0x7632, R68 ;  /* 0x0000763206447816 */ /* 0x000fe20000000044 */
[C---:B---3--:R-:W-:Y:S01]  /*2100*/  IMAD.U32 R49, R8.reuse, 0x10000, RZ ;  /* 0x0001000008317824 */ /* 0x048fe200078e00ff */
[----:B------:R-:W-:Y:S01]  /*2110*/  PRMT R48, R8, 0x7632, R48 ;  /* 0x0000763208307816 */ /* 0x000fe20000000030 */
[C---:B------:R-:W-:Y:S01]  /*2120*/  IMAD.U32 R51, R9.reuse, 0x10000, RZ ;  /* 0x0001000009337824 */ /* 0x040fe200078e00ff */
[----:B------:R-:W-:Y:S01]  /*2130*/  PRMT R50, R9, 0x7632, R50 ;  /* 0x0000763209327816 */ /* 0x000fe20000000032 */
[C---:B------:R-:W-:Y:S01]  /*2140*/  IMAD.U32 R55, R11.reuse, 0x10000, RZ ;  /* 0x000100000b377824 */ /* 0x040fe200078e00ff */
[----:B------:R-:W-:Y:S01]  /*2150*/  PRMT R54, R11, 0x7632, R54 ;  /* 0x000076320b367816 */ /* 0x000fe20000000036 */
[----:B------:R-:W-:-:S02]  /*2160*/  IMAD.U32 R31, R31, 0x10000, RZ ;  /* 0x000100001f1f7824 */ /* 0x000fc400078e00ff */
[----:B------:R-:W-:Y:S01]  /*2170*/  FADD R32, R36, R35 ;  /* 0x0000002324207221 */ /* 0x000fe20000000000 */
[----:B------:R-:W-:Y:S01]  /*2180*/  IMAD.U32 R30, R30, 0x10000, RZ ;  /* 0x000100001e1e7824 */ /* 0x000fe200078e00ff */
[----:B------:R-:W1:Y:S01]  /*2190*/  LDS.128 R4, [R0+0x4400] ;  /* 0x0044000000047984 */ /* 0x000e620000000c00 */
[C---:B------:R-:W-:Y:S01]  /*21a0*/  PRMT R78, R12.reuse, 0x7632, R78 ;  /* 0x000076320c4e7816 */ /* 0x040fe2000000004e */
[----:B------:R-:W-:Y:S01]  /*21b0*/  IMAD.U32 R87, R12, 0x10000, RZ ;  /* 0x000100000c577824 */ /* 0x000fe200078e00ff */
[C---:B------:R-:W-:Y:S01]  /*21c0*/  PRMT R82, R13.reuse, 0x7632, R82 ;  /* 0x000076320d527816 */ /* 0x040fe20000000052 */
[----:B------:R-:W2:Y:S01]  /*21d0*/  LDS.128 R8, [R0+0x4410] ;  /* 0x0044100000087984 */ /* 0x000ea20000000c00 */
[----:B------:R-:W-:Y:S01]  /*21e0*/  IMAD.U32 R89, R13, 0x10000, RZ ;  /* 0x000100000d597824 */ /* 0x000fe200078e00ff */
[C---:B------:R-:W-:Y:S01]  /*21f0*/  PRMT R84, R14.reuse, 0x7632, R84 ;  /* 0x000076320e547816 */ /* 0x040fe20000000054 */
[----:B------:R-:W-:Y:S01]  /*2200*/  IMAD.U32 R91, R14, 0x10000, RZ ;  /* 0x000100000e5b7824 */ /* 0x000fe200078e00ff */
[C---:B------:R-:W-:Y:S01]  /*2210*/  PRMT R86, R15.reuse, 0x7632, R86 ;  /* 0x000076320f567816 */ /* 0x040fe20000000056 */
[----:B------:R-:W-:Y:S01]  /*2220*/  IMAD.U32 R93, R15, 0x10000, RZ ;  /* 0x000100000f5d7824 */ /* 0x000fe200078e00ff */
[C---:B------:R-:W-:Y:S01]  /*2230*/  PRMT R58, R17.reuse, 0x7632, R58 ;  /* 0x00007632113a7816 */ /* 0x040fe2000000003a */
[----:B------:R-:W-:Y:S01]  /*2240*/  IMAD.U32 R59, R17, 0x10000, RZ ;  /* 0x00010000113b7824 */ /* 0x000fe200078e00ff */
[----:B------:R-:W3:Y:S01]  /*2250*/  LDS.128 R12, [R0+0x6600] ;  /* 0x00660000000c7984 */ /* 0x000ee20000000c00 */
[----:B------:R-:W-:-:S02]  /*2260*/  VIADD R17, R3, 0x18000 ;  /* 0x0001800003117836 */ /* 0x000fc40000000000 */
[----:B------:R-:W-:Y:S01]  /*2270*/  FADD R33, R38, R41 ;  /* 0x0000002926217221 */ /* 0x000fe20000000000 */
[----:B-----5:R-:W-:Y:S01]  /*2280*/  FADD R24, R24, R43 ;  /* 0x0000002b18187221 */ /* 0x020fe20000000000 */
[----:B------:R-:W-:Y:S01]  /*2290*/  FADD R26, R26, R31 ;  /* 0x0000001f1a1a7221 */ /* 0x000fe20000000000 */
[----:B------:R-:W-:Y:S01]  /*22a0*/  FADD R25, R25, R2 ;  /* 0x0000000219197221 */ /* 0x000fe20000000000 */
[----:B------:R-:W-:Y:S01]  /*22b0*/  FADD R27, R27, R30 ;  /* 0x0000001e1b1b7221 */ /* 0x000fe20000000000 */
[----:B------:R-:W-:Y:S01]  /*22c0*/  F2FP.BF16.F32.PACK_AB R32, R37, R32 ;  /* 0x000000202520723e */ /* 0x000fe200000010ff */
[C---:B------:R-:W-:Y:S01]  /*22d0*/  VIADD R47, R3.reuse, 0xc000 ;  /* 0x0000c000032f7836 */ /* 0x040fe20000000000 */
[----:B------:R-:W-:Y:S01]  /*22e0*/  PRMT R56, R16, 0x7632, R56 ;  /* 0x0000763210387816 */ /* 0x000fe20000000038 */
[C---:B------:R-:W-:Y:S01]  /*22f0*/  VIADD R37, R3.reuse, 0x24000 ;  /* 0x0002400003257836 */ /* 0x040fe20000000000 */
[----:B------:R-:W-:Y:S01]  /*2300*/  PRMT R60, R18, 0x7632, R60 ;  /* 0x00007632123c7816 */ /* 0x000fe2000000003c */
[----:B------:R-:W-:Y:S01]  /*2310*/  VIADD R39, R3, 0x30000 ;  /* 0x0003000003277836 */ /* 0x000fe20000000000 */
[----:B------:R-:W-:Y:S01]  /*2320*/  PRMT R61, R19, 0x7632, R61 ;  /* 0x00007632133d7816 */ /* 0x000fe2000000003d */
[----:B------:R-:W-:-:S02]  /*2330*/  VIADD R41, R3, 0x3c000 ;  /* 0x0003c00003297836 */ /* 0x000fc40000000000 */
[C---:B------:R-:W-:Y:S02]  /*2340*/  VIADD R43, R3.reuse, 0x48000 ;  /* 0x00048000032b7836 */ /* 0x040fe40000000000 */
[----:B------:R-:W-:Y:S01]  /*2350*/  VIADD R31, R3, 0x54000 ;  /* 0x00054000031f7836 */ /* 0x000fe20000000000 */
[----:B------:R-:W-:Y:S01]  /*2360*/  F2FP.BF16.F32.PACK_AB R33, R34, R33 ;  /* 0x000000212221723e */ /* 0x000fe200000010ff */
[----:B------:R-:W-:Y:S02]  /*2370*/  IMAD.U32 R57, R16, 0x10000, RZ ;  /* 0x0001000010397824 */ /* 0x000fe400078e00ff */
[----:B------:R-:W-:Y:S02]  /*2380*/  IMAD.U32 R63, R18, 0x10000, RZ ;  /* 0x00010000123f7824 */ /* 0x000fe400078e00ff */
[----:B------:R-:W-:Y:S02]  /*2390*/  IMAD.U32 R65, R19, 0x10000, RZ ;  /* 0x0001000013417824 */ /* 0x000fe400078e00ff */
[----:B------:R-:W-:Y:S01]  /*23a0*/  IMAD.WIDE R2, R17, 0x2, R44 ;  /* 0x0000000211027825 */ /* 0x000fe200078e022c */
[----:B------:R-:W-:Y:S01]  /*23b0*/  F2FP.BF16.F32.PACK_AB R34, R25, R24 ;  /* 0x000000181922723e */ /* 0x000fe200000010ff */
[----:B------:R-:W4:Y:S01]  /*23c0*/  LDS.128 R16, [R0+0x8810] ;  /* 0x0088100000107984 */ /* 0x000f220000000c00 */
[----:B------:R-:W-:-:S03]  /*23d0*/  F2FP.BF16.F32.PACK_AB R35, R27, R26 ;  /* 0x0000001a1b23723e */ /* 0x000fc600000010ff */
[----:B------:R-:W5:Y:S01]  /*23e0*/  LDS.128 R24, [R0+0x8800] ;  /* 0x0088000000187984 */ /* 0x000f620000000c00 */
[----:B------:R-:W-:Y:S01]  /*23f0*/  ISETP.NE.AND P6, PT, R46, RZ, PT ;  /* 0x000000ff2e00720c */ /* 0x000fe20003fc5270 */
[----:B------:R-:W-:Y:S01]  /*2400*/  IMAD.WIDE R46, R47, 0x2, R44 ;  /* 0x000000022f2e7825 */ /* 0x000fe200078e022c */
[----:B------:R-:W-:Y:S02]  /*2410*/  PRMT R88, R70, 0x7632, R88 ;  /* 0x0000763246587816 */ /* 0x000fe40000000058 */
[----:B------:R-:W-:Y:S02]  /*2420*/  PRMT R62, R71, 0x7632, R62 ;  /* 0x00007632473e7816 */ /* 0x000fe4000000003e */
[----:B------:R-:W-:Y:S02]  /*2430*/  PRMT R64, R20, 0x7632, R64 ;  /* 0x0000763214407816 */ /* 0x000fe40000000040 */
[----:B------:R-:W-:Y:S01]  /*2440*/  PRMT R66, R21, 0x7632, R66 ;  /* 0x0000763215427816 */ /* 0x000fe20000000042 */
[----:B------:R-:W-:-:S02]  /*2450*/  IMAD.U32 R67, R70, 0x10000, RZ ;  /* 0x0001000046437824 */ /* 0x000fc400078e00ff */
[----:B------:R-:W-:Y:S02]  /*2460*/  IMAD.U32 R71, R71, 0x10000, RZ ;  /* 0x0001000047477824 */ /* 0x000fe400078e00ff */
[----:B------:R-:W-:Y:S01]  /*2470*/  IMAD.U32 R88, R88, 0x10000, RZ ;  /* 0x0001000058587824 */ /* 0x000fe200078e00ff */
[----:B------:R1:W-:Y:S01]  /*2480*/  @P6 STG.E.128 desc[UR18][R46.64], R32 ;  /* 0x000000202e006986 */ /* 0x0003e2000c101d12 */
[----:B------:R-:W-:Y:S01]  /*2490*/  IMAD.U32 R62, R62, 0x10000, RZ ;  /* 0x000100003e3e7824 */ /* 0x000fe200078e00ff */
[----:B------:R-:W-:Y:S01]  /*24a0*/  PRMT R70, R22, 0x7632, R70 ;  /* 0x0000763216467816 */ /* 0x000fe20000000046 */
[----:B------:R-:W-:Y:S01]  /*24b0*/  IMAD.U32 R94, R28, 0x10000, RZ ;  /* 0x000100001c5e7824 */ /* 0x000fe200078e00ff */
[----:B------:R-:W-:Y:S01]  /*24c0*/  PRMT R72, R23, 0x7632, R72 ;  /* 0x0000763217487816 */ /* 0x000fe20000000048 */
[----:B------:R-:W-:Y:S02]  /*24d0*/  IMAD.U32 R96, R29, 0x10000, RZ ;  /* 0x000100001d607824 */ /* 0x000fe400078e00ff */
[----:B------:R-:W-:-:S02]  /*24e0*/  IMAD.U32 R75, R20, 0x10000, RZ ;  /* 0x00010000144b7824 */ /* 0x000fc400078e00ff */
[----:B------:R-:W-:Y:S02]  /*24f0*/  IMAD.U32 R81, R21, 0x10000, RZ ;  /* 0x0001000015517824 */ /* 0x000fe400078e00ff */
[----:B------:R-:W-:Y:S02]  /*2500*/  IMAD.U32 R83, R22, 0x10000, RZ ;  /* 0x0001000016537824 */ /* 0x000fe400078e00ff */
[----:B------:R-:W-:Y:S02]  /*2510*/  IMAD.U32 R85, R23, 0x10000, RZ ;  /* 0x0001000017557824 */ /* 0x000fe400078e00ff */
[----:B------:R-:W-:Y:S01]  /*2520*/  IMAD.WIDE R36, R37, 0x2, R44 ;  /* 0x0000000225247825 */ /* 0x000fe200078e022c */
[----:B------:R-:W4:Y:S03]  /*2530*/  LDS.128 R20, [R0+0x6610] ;  /* 0x0066100000147984 */ /* 0x000f260000000c00 */
[----:B-1----:R-:W-:Y:S01]  /*2540*/  FADD R90, R4, R95 ;  /* 0x0000005f045a7221 */ /* 0x002fe20000000000 */
[----:B------:R-:W-:-:S04]  /*2550*/  IMAD.WIDE R38, R39, 0x2, R44 ;  /* 0x0000000227267825 */ /* 0x000fc800078e022c */
[----:B------:R-:W-:Y:S01]  /*2560*/  FADD R92, R6, R97 ;  /* 0x00000061065c7221 */ /* 0x000fe20000000000 */
[----:B--2---:R-:W-:Y:S01]  /*2570*/  FADD R67, R8, R67 ;  /* 0x0000004308437221 */ /* 0x004fe20000000000 */
[----:B------:R-:W-:-:S04]  /*2580*/  IMAD.WIDE R40, R41, 0x2, R44 ;  /* 0x0000000229287825 */ /* 0x000fc800078e022c */
[----:B------:R-:W-:Y:S01]  /*2590*/  FADD R71, R10, R71 ;  /* 0x000000470a477221 */ /* 0x000fe20000000000 */
[----:B------:R-:W-:Y:S01]  /*25a0*/  FADD R32, R9, R88 ;  /* 0x0000005809207221 */ /* 0x000fe20000000000 */
[----:B------:R-:W-:-:S04]  /*25b0*/  IMAD.WIDE R42, R43, 0x2, R44 ;  /* 0x000000022b2a7825 */ /* 0x000fc800078e022c */
[----:B------:R-:W-:Y:S01]  /*25c0*/  FADD R34, R11, R62 ;  /* 0x0000003e0b227221 */ /* 0x000fe20000000000 */
[----:B------:R-:W-:Y:S02]  /*25d0*/  IMAD.U32 R64, R64, 0x10000, RZ ;  /* 0x0001000040407824 */ /* 0x000fe400078e00ff */
[----:B------:R-:W-:Y:S02]  /*25e0*/  IMAD.U32 R46, R66, 0x10000, RZ ;  /* 0x00010000422e7824 */ /* 0x000fe400078e00ff */
[----:B------:R-:W-:Y:S01]  /*25f0*/  FADD R95, R5, R94 ;  /* 0x0000005e055f7221 */ /* 0x000fe20000000000 */
[----:B------:R-:W-:-:S04]  /*2600*/  IMAD.WIDE R44, R31, 0x2, R44 ;  /* 0x000000021f2c7825 */ /* 0x000fc800078e022c */
[----:B------:R-:W-:Y:S01]  /*2610*/  FADD R97, R7, R96 ;  /* 0x0000006007617221 */ /* 0x000fe20000000000 */
[----:B------:R-:W1:Y:S01]  /*2620*/  LDS.128 R28, [R0+0xaa00] ;  /* 0x00aa0000001c7984 */ /* 0x000e620000000c00 */
[----:B---3--:R-:W-:Y:S01]  /*2630*/  FADD R75, R12, R75 ;  /* 0x0000004b0c4b7221 */ /* 0x008fe20000000000 */
[----:B------:R-:W-:Y:S01]  /*2640*/  FADD R81, R14, R81 ;  /* 0x000000510e517221 */ /* 0x000fe20000000000 */
[----:B------:R-:W-:Y:S01]  /*2650*/  FADD R62, R13, R64 ;  /* 0x000000400d3e7221 */ /* 0x000fe20000000000 */
[----:B------:R-:W2:Y:S01]  /*2660*/  LDS.128 R8, [R0+0xcc00] ;  /* 0x00cc000000087984 */ /* 0x000ea20000000c00 */
[----:B------:R-:W-:Y:S01]  /*2670*/  FADD R46, R15, R46 ;  /* 0x0000002e0f2e7221 */ /* 0x000fe20000000000 */
[----:B------:R-:W-:Y:S02]  /*2680*/  IMAD.U32 R84, R84, 0x10000, RZ ;  /* 0x0001000054547824 */ /* 0x000fe400078e00ff */
[----:B------:R-:W3:Y:S01]  /*2690*/  LDS.128 R4, [R0+0xaa10] ;  /* 0x00aa100000047984 */ /* 0x000ee20000000c00 */
[----:B------:R-:W-:-:S03]  /*26a0*/  IMAD.U32 R86, R86, 0x10000, RZ ;  /* 0x0001000056567824 */ /* 0x000fc600078e00ff */
[----:B------:R-:W1:Y:S01]  /*26b0*/  LDS.128 R12, [R0+0xcc10] ;  /* 0x00cc1000000c7984 */ /* 0x000e620000000c00 */
[----:B------:R-:W-:Y:S02]  /*26c0*/  IMAD.U32 R78, R78, 0x10000, RZ ;  /* 0x000100004e4e7824 */ /* 0x000fe400078e00ff */
[----:B------:R-:W-:Y:S02]  /*26d0*/  IMAD.U32 R82, R82, 0x10000, RZ ;  /* 0x0001000052527824 */ /* 0x000fe400078e00ff */
[----:B----4-:R-:W-:Y:S01]  /*26e0*/  FADD R91, R16, R91 ;  /* 0x0000005b105b7221 */ /* 0x010fe20000000000 */
[----:B------:R-:W-:Y:S01]  /*26f0*/  FADD R35, R18, R93 ;  /* 0x0000005d12237221 */ /* 0x000fe20000000000 */
[----:B------:R-:W-:Y:S01]  /*2700*/  FADD R84, R17, R84 ;  /* 0x0000005411547221 */ /* 0x000fe20000000000 */
[----:B------:R-:W-:Y:S01]  /*2710*/  FADD R86, R19, R86 ;  /* 0x0000005613567221 */ /* 0x000fe20000000000 */
[----:B-----5:R-:W-:Y:S01]  /*2720*/  FADD R87, R24, R87 ;  /* 0x0000005718577221 */ /* 0x020fe20000000000 */
[----:B------:R-:W4:Y:S01]  /*2730*/  LDS.128 R16, [R0+0xee00] ;  /* 0x00ee000000107984 */ /* 0x000f220000000c00 */
[----:B------:R-:W-:Y:S01]  /*2740*/  FADD R33, R26, R89 ;  /* 0x000000591a217221 */ /* 0x000fe20000000000 */
[----:B------:R-:W-:Y:S01]  /*2750*/  FADD R78, R25, R78 ;  /* 0x0000004e194e7221 */ /* 0x000fe20000000000 */
[----:B------:R-:W-:-:S02]  /*2760*/  FADD R82, R27, R82 ;  /* 0x000000521b527221 */ /* 0x000fc40000000000 */
[----:B------:R5:W4:Y:S01]  /*2770*/  LDS.128 R24, [R0+0xee10] ;  /* 0x00ee100000187984 */ /* 0x000b220000000c00 */
[----:B------:R-:W-:Y:S02]  /*2780*/  IMAD.U32 R70, R70, 0x10000, RZ ;  /* 0x0001000046467824 */ /* 0x000fe400078e00ff */
[----:B------:R-:W-:Y:S02]  /*2790*/  IMAD.U32 R72, R72, 0x10000, RZ ;  /* 0x0001000048487824 */ /* 0x000fe400078e00ff */
[----:B------:R-:W-:Y:S02]  /*27a0*/  IMAD.U32 R76, R76, 0x10000, RZ ;  /* 0x000100004c4c7824 */ /* 0x000fe400078e00ff */
[----:B------:R-:W-:Y:S02]  /*27b0*/  IMAD.U32 R80, R80, 0x10000, RZ ;  /* 0x0001000050507824 */ /* 0x000fe400078e00ff */
[----:B------:R-:W-:Y:S02]  /*27c0*/  IMAD.U32 R48, R48, 0x10000, RZ ;  /* 0x0001000030307824 */ /* 0x000fe400078e00ff */
[----:B------:R-:W-:Y:S01]  /*27d0*/  FADD R85, R22, R85 ;  /* 0x0000005516557221 */ /* 0x000fe20000000000 */
[----:B------:R-:W-:-:S02]  /*27e0*/  IMAD.U32 R68, R68, 0x10000, RZ ;  /* 0x0001000044447824 */ /* 0x000fc400078e00ff */
[----:B------:R-:W-:Y:S02]  /*27f0*/  IMAD.U32 R74, R74, 0x10000, RZ ;  /* 0x000100004a4a7824 */ /* 0x000fe400078e00ff */
[----:B------:R-:W-:Y:S02]  /*2800*/  IMAD.U32 R50, R50, 0x10000, RZ ;  /* 0x0001000032327824 */ /* 0x000fe400078e00ff */
[----:B------:R-:W-:Y:S01]  /*2810*/  FADD R83, R20, R83 ;  /* 0x0000005314537221 */ /* 0x000fe20000000000 */
[----:B------:R-:W-:Y:S02]  /*2820*/  IMAD.U32 R52, R52, 0x10000, RZ ;  /* 0x0001000034347824 */ /* 0x000fe400078e00ff */
[----:B------:R-:W-:Y:S01]  /*2830*/  FADD R22, R21, R70 ;  /* 0x0000004615167221 */ /* 0x000fe20000000000 */
[----:B------:R-:W-:Y:S02]  /*2840*/  IMAD.U32 R54, R54, 0x10000, RZ ;  /* 0x0001000036367824 */ /* 0x000fe400078e00ff */
[----:B------:R-:W-:Y:S01]  /*2850*/  FADD R72, R23, R72 ;  /* 0x0000004817487221 */ /* 0x000fe20000000000 */
[----:B-1----:R-:W-:Y:S01]  /*2860*/  FADD R28, R28, R77 ;  /* 0x0000004d1c1c7221 */ /* 0x002fe20000000000 */
[----:B------:R-:W-:Y:S01]  /*2870*/  FADD R29, R29, R76 ;  /* 0x0000004c1d1d7221 */ /* 0x000fe20000000000 */
[----:B------:R-:W-:Y:S01]  /*2880*/  FADD R30, R30, R79 ;  /* 0x0000004f1e1e7221 */ /* 0x000fe20000000000 */
[----:B------:R-:W-:Y:S01]  /*2890*/  FADD R31, R31, R80 ;  /* 0x000000501f1f7221 */ /* 0x000fe20000000000 */
[----:B--2---:R-:W-:Y:S01]  /*28a0*/  FADD R8, R8, R49 ;  /* 0x0000003108087221 */ /* 0x004fe20000000000 */
[----:B------:R-:W-:Y:S01]  /*28b0*/  FADD R9, R9, R48 ;  /* 0x0000003009097221 */ /* 0x000fe20000000000 */
[----:B---3--:R-:W-:Y:S01]  /*28c0*/  FADD R69, R4, R69 ;  /* 0x0000004504457221 */ /* 0x008fe20000000000 */
[----:B------:R-:W-:Y:S01]  /*28d0*/  FADD R73, R6, R73 ;  /* 0x0000004906497221 */ /* 0x000fe20000000000 */
        /* <DEDUP_REMOVED lines=8> */
[----:B------:R-:W-:Y:S01]  /*2960*/  F2FP.BF16.F32.PACK_AB R4, R95, R90 ;  /* 0x0000005a5f04723e */ /* 0x000fe200000010ff */
[----:B------:R-:W-:Y:S01]  /*2970*/  IMAD.U32 R56, R56, 0x10000, RZ ;  /* 0x0001000038387824 */ /* 0x000fe200078e00ff */
[----:B------:R-:W-:-:S02]  /*2980*/  F2FP.BF16.F32.PACK_AB R5, R97, R92 ;  /* 0x0000005c6105723e */ /* 0x000fc400000010ff */
[----:B------:R-:W-:Y:S02]  /*2990*/  F2FP.BF16.F32.PACK_AB R6, R32, R67 ;  /* 0x000000432006723e */ /* 0x000fe400000010ff */
[----:B------:R-:W-:Y:S01]  /*29a0*/  F2FP.BF16.F32.PACK_AB R7, R34, R71 ;  /* 0x000000472207723e */ /* 0x000fe200000010ff */
[----:B------:R-:W-:Y:S01]  /*29b0*/  IMAD.U32 R58, R58, 0x10000, RZ ;  /* 0x000100003a3a7824 */ /* 0x000fe200078e00ff */
[----:B------:R-:W-:Y:S02]  /*29c0*/  F2FP.BF16.F32.PACK_AB R20, R62, R75 ;  /* 0x0000004b3e14723e */ /* 0x000fe400000010ff */
[----:B------:R-:W-:Y:S02]  /*29d0*/  F2FP.BF16.F32.PACK_AB R21, R46, R81 ;  /* 0x000000512e15723e */ /* 0x000fe400000010ff */
[----:B------:R-:W-:Y:S02]  /*29e0*/  F2FP.BF16.F32.PACK_AB R22, R22, R83 ;  /* 0x000000531616723e */ /* 0x000fe400000010ff */
[----:B------:R-:W-:-:S02]  /*29f0*/  F2FP.BF16.F32.PACK_AB R23, R72, R85 ;  /* 0x000000554817723e */ /* 0x000fc400000010ff */
[----:B------:R-:W-:Y:S01]  /*2a00*/  F2FP.BF16.F32.PACK_AB R28, R29, R28 ;  /* 0x0000001c1d1c723e */ /* 0x000fe200000010ff */
[----:B------:R-:W-:Y:S01]  /*2a10*/  IMAD.U32 R60, R60, 0x10000, RZ ;  /* 0x000100003c3c7824 */ /* 0x000fe200078e00ff */
[----:B------:R-:W-:Y:S01]  /*2a20*/  F2FP.BF16.F32.PACK_AB R32, R78, R87 ;  /* 0x000000574e20723e */ /* 0x000fe200000010ff */
[----:B-----5:R-:W-:Y:S01]  /*2a30*/  IMAD.U32 R0, R61, 0x10000, RZ ;  /* 0x000100003d007824 */ /* 0x020fe200078e00ff */
[----:B------:R-:W-:Y:S02]  /*2a40*/  F2FP.BF16.F32.PACK_AB R33, R82, R33 ;  /* 0x000000215221723e */ /* 0x000fe400000010ff */
[----:B------:R-:W-:Y:S02]  /*2a50*/  F2FP.BF16.F32.PACK_AB R34, R84, R91 ;  /* 0x0000005b5422723e */ /* 0x000fe400000010ff */
[----:B------:R-:W-:Y:S02]  /*2a60*/  F2FP.BF16.F32.PACK_AB R35, R86, R35 ;  /* 0x000000235623723e */ /* 0x000fe400000010ff */
[----:B------:R-:W-:-:S02]  /*2a70*/  F2FP.BF16.F32.PACK_AB R29, R31, R30 ;  /* 0x0000001e1f1d723e */ /* 0x000fc400000010ff */
[----:B------:R-:W-:Y:S02]  /*2a80*/  F2FP.BF16.F32.PACK_AB R8, R9, R8 ;  /* 0x000000080908723e */ /* 0x000fe400000010ff */
[----:B------:R-:W-:Y:S02]  /*2a90*/  F2FP.BF16.F32.PACK_AB R30, R68, R69 ;  /* 0x00000045441e723e */ /* 0x000fe400000010ff */
[----:B------:R-:W-:Y:S02]  /*2aa0*/  F2FP.BF16.F32.PACK_AB R31, R74, R73 ;  /* 0x000000494a1f723e */ /* 0x000fe400000010ff */
[----:B------:R-:W-:Y:S01]  /*2ab0*/  F2FP.BF16.F32.PACK_AB R9, R11, R10 ;  /* 0x0000000a0b09723e */ /* 0x000fe200000010ff */
[----:B------:R1:W-:Y:S01]  /*2ac0*/  @P5 STG.E.128 desc[UR18][R2.64], R4 ;  /* 0x0000000402005986 */ /* 0x0003e2000c101d12 */
[----:B------:R-:W-:Y:S01]  /*2ad0*/  F2FP.BF16.F32.PACK_AB R10, R13, R12 ;  /* 0x0000000c0d0a723e */ /* 0x000fe200000010ff */
[----:B----4-:R-:W-:Y:S01]  /*2ae0*/  FADD R16, R16, R57 ;  /* 0x0000003910107221 */ /* 0x010fe20000000000 */
[----:B------:R-:W-:Y:S01]  /*2af0*/  F2FP.BF16.F32.PACK_AB R11, R15, R14 ;  /* 0x0000000e0f0b723e */ /* 0x000fe200000010ff */
[----:B------:R-:W-:Y:S01]  /*2b00*/  FADD R17, R17, R56 ;  /* 0x0000003811117221 */ /* 0x000fe20000000000 */
[----:B------:R1:W-:Y:S01]  /*2b10*/  @P4 STG.E.128 desc[UR18][R36.64], R20 ;  /* 0x0000001424004986 */ /* 0x0003e2000c101d12 */
[----:B------:R-:W-:Y:S01]  /*2b20*/  FADD R18, R18, R59 ;  /* 0x0000003b12127221 */ /* 0x000fe20000000000 */
[----:B------:R-:W-:Y:S01]  /*2b30*/  FADD R19, R19, R58 ;  /* 0x0000003a13137221 */ /* 0x000fe20000000000 */
[----:B------:R-:W-:Y:S01]  /*2b40*/  FADD R24, R24, R63 ;  /* 0x0000003f18187221 */ /* 0x000fe20000000000 */
[----:B------:R1:W-:Y:S01]  /*2b50*/  @P3 STG.E.128 desc[UR18][R38.64], R32 ;  /* 0x0000002026003986 */ /* 0x0003e2000c101d12 */
[----:B------:R-:W-:Y:S01]  /*2b60*/  FADD R26, R26, R65 ;  /* 0x000000411a1a7221 */ /* 0x000fe20000000000 */
[----:B------:R-:W-:Y:S01]  /*2b70*/  FADD R25, R25, R60 ;  /* 0x0000003c19197221 */ /* 0x000fe20000000000 */
[----:B------:R-:W-:Y:S01]  /*2b80*/  FADD R27, R27, R0 ;  /* 0x000000001b1b7221 */ /* 0x000fe20000000000 */
[----:B------:R1:W-:Y:S01]  /*2b90*/  @P2 STG.E.128 desc[UR18][R40.64], R28 ;  /* 0x0000001c28002986 */ /* 0x0003e2000c101d12 */
[----:B------:R-:W-:-:S03]  /*2ba0*/  F2FP.BF16.F32.PACK_AB R16, R17, R16 ;  /* 0x000000101110723e */ /* 0x000fc600000010ff */
[----:B------:R1:W-:Y:S01]  /*2bb0*/  @P1 STG.E.128 desc[UR18][R42.64], R8 ;  /* 0x000000082a001986 */ /* 0x0003e2000c101d12 */
[----:B------:R-:W-:Y:S02]  /*2bc0*/  F2FP.BF16.F32.PACK_AB R17, R19, R18 ;  /* 0x000000121311723e */ /* 0x000fe400000010ff */
[----:B------:R-:W-:Y:S02]  /*2bd0*/  F2FP.BF16.F32.PACK_AB R18, R25, R24 ;  /* 0x000000181912723e */ /* 0x000fe400000010ff */
[----:B------:R-:W-:Y:S01]  /*2be0*/  F2FP.BF16.F32.PACK_AB R19, R27, R26 ;  /* 0x0000001a1b13723e */ /* 0x000fe200000010ff */
[----:B------:R-:W-:Y:S06]  /*2bf0*/  @!P0 EXIT ;  /* 0x000000000000894d */ /* 0x000fec0003800000 */
[----:B------:R-:W-:Y:S01]  /*2c00*/  STG.E.128 desc[UR18][R44.64], R16 ;  /* 0x000000102c007986 */ /* 0x000fe2000c101d12 */
[----:B------:R-:W-:Y:S05]  /*2c10*/  EXIT ;  /* 0x000000000000794d */ /* 0x000fea0003800000 */
.L_x_1:
[----:B------:R-:W-:-:S00]  /*2c20*/  BRA `(.L_x_1) ;  /* 0xfffffffc00fc7947 */ /* 0x000fc0000383ffff */
[----:B------:R-:W-:-:S00]  /*2c30*/  NOP ;  /* 0x0000000000007918 */ /* 0x000fc00000000000 */
        /* <DEDUP_REMOVED lines=12> */
.L_x_2:


//--------------------- .nv.shared.triton_        --------------------------
	.section	.nv.shared.triton_,"aw",@nobits
	.sectionflags	@""
	.align	16
	.zero		1024


//--------------------- .nv.constant0.triton_     --------------------------
	.section	.nv.constant0.triton_,"a",@progbits
	.sectionflags	@""
	.align	4
.nv.constant0.triton_:
	.zero		564
